def attn_fwd(
    Q,
    K,
    V,
    Out,
    Lse,
    sm_scale,
    stride_qz,
    stride_qh,
    stride_qm,
    stride_qk,
    stride_kz,
    stride_kh,
    stride_kn,
    stride_kk,
    stride_vz,
    stride_vh,
    stride_vn,
    stride_vk,
    stride_oz,
    stride_oh,
    stride_om,
    stride_ok,
    seqlen_q,
    seqlen_k,
    BLOCK_M: tl.constexpr,
    BLOCK_N: tl.constexpr,
    HEAD_DIM: tl.constexpr,
    CAUSAL: tl.constexpr,
):
    start_m = tl.program_id(0)
    off_hz = tl.program_id(1)
    q_off = off_hz * stride_qh
    k_off = off_hz * stride_kh
    v_off = off_hz * stride_vh
    offs_m = start_m * BLOCK_M + tl.arange(0, BLOCK_M)
    offs_d = tl.arange(0, HEAD_DIM)
    offs_n = tl.arange(0, BLOCK_N)
    q_ptrs = Q + q_off + offs_m[:, None] * stride_qm + offs_d[None, :] * stride_qk
    k_ptrs = K + k_off + offs_d[:, None] * stride_kk + offs_n[None, :] * stride_kn
    v_ptrs = V + v_off + offs_n[:, None] * stride_vn + offs_d[None, :] * stride_vk
    m_i = tl.full([BLOCK_M], float("-inf"), dtype=tl.float32)
    l_i = tl.zeros([BLOCK_M], dtype=tl.float32) + 1.0
    acc = tl.zeros([BLOCK_M, HEAD_DIM], dtype=tl.float32)
    q = tl.load(q_ptrs)
    acc, l_i, m_i = _attn_fwd_inner(
        acc,
        l_i,
        m_i,
        q,
        k_ptrs,
        v_ptrs,
        sm_scale,
        stride_kn,
        stride_vn,
        start_m,
        seqlen_k,
        BLOCK_M,
        BLOCK_N,
        HEAD_DIM,
        CAUSAL,
    )
    acc = acc / l_i[:, None]
    lse = m_i + tl.math.log2(l_i) / 1.4426950408889634
    o_ptrs = (
        Out
        + off_hz * stride_oh
        + offs_m[:, None] * stride_om
        + offs_d[None, :] * stride_ok
    )
    tl.store(o_ptrs, acc.to(Out.dtype.element_ty))
    tl.store(Lse + off_hz * seqlen_q + offs_m, lse)

# config = {"BLOCK_M": 128, "BLOCK_N": 16, "HEAD_DIM": 128, "arch": "sm_100", "causal": false, "dtype": "fp16", "num_stages": 2, "num_warps": 4}
# arch = sm_100


// ===== COMPILED SASS (sm_100a) =====

	.target	sm_100a

	.elftype	@"ET_EXEC"


//--------------------- .note.nv.tkinfo           --------------------------
	.section	.note.nv.tkinfo,"",@"SHT_NOTE"
	.sectionflags	@"SHF_NOTE_NV_TKINFO"
	.tkinfo
        /*0018*/ 	.word	0x00000081
        /*0030*/ 	.string	""
        /*0030*/ 	.string	"ptxas-blackwell"
        /*0030*/ 	.string	"Cuda compilation tools, release 12.9, V12.9.86"
        /*0030*/ 	.string	"Build cuda_12.9.r12.9/compiler.36037853_0"
        /*0030*/ 	.string	"-v  -suppress-debug-info  -lineinfo  -arch sm_100a "



//--------------------- .note.nv.cuver            --------------------------
	.section	.note.nv.cuver,"",@"SHT_NOTE"
	.sectionflags	@"SHF_NOTE_NV_CUVER"
        /*0018*/ 	.short	0x0001
        /*001a*/ 	.short	0x0064
        /*001c*/ 	.short	0x0001
        /*001e*/ 	.short	0x0000
        /*0020*/ 	.short	0x0001
        /*0022*/ 	.short	0x0000


//--------------------- .nv.info                  --------------------------
	.section	.nv.info,"",@"SHT_CUDA_INFO"
	.align	4


	//----- nvinfo : EIATTR_REGCOUNT
	.align		4
        /*0000*/ 	.byte	0x04, 0x2f
        /*0002*/ 	.short	(.L_5 - .L_4)
	.align		4
.L_4:
        /*0004*/ 	.word	index@(attn_fwd)
        /*0008*/ 	.word	0x000000ff


	//----- nvinfo : EIATTR_FRAME_SIZE
	.align		4
.L_5:
        /*000c*/ 	.byte	0x04, 0x11
        /*000e*/ 	.short	(.L_7 - .L_6)
	.align		4
.L_6:
        /*0010*/ 	.word	index@($__internal_2_$__cuda_sm10x_tcgen05_guardrail_trap_unallocated_columns_being_dealloced)
        /*0014*/ 	.word	0x00000010


	//----- nvinfo : EIATTR_FRAME_SIZE
	.align		4
.L_7:
        /*0018*/ 	.byte	0x04, 0x11
        /*001a*/ 	.short	(.L_9 - .L_8)
	.align		4
.L_8:
        /*001c*/ 	.word	index@($__internal_1_$__cuda_sm10x_tcgen05_guardrail_trap_phase_invalid_during_alloc)
        /*0020*/ 	.word	0x00000010


	//----- nvinfo : EIATTR_FRAME_SIZE
	.align		4
.L_9:
        /*0024*/ 	.byte	0x04, 0x11
        /*0026*/ 	.short	(.L_11 - .L_10)
	.align		4
.L_10:
        /*0028*/ 	.word	index@($__internal_0_$__cuda_sm10x_tcgen05_guardrail_trap_col_being_dealloced_not_returned_by_alloc)
        /*002c*/ 	.word	0x00000010


	//----- nvinfo : EIATTR_FRAME_SIZE
	.align		4
.L_11:
        /*0030*/ 	.byte	0x04, 0x11
        /*0032*/ 	.short	(.L_13 - .L_12)
	.align		4
.L_12:
        /*0034*/ 	.word	index@(attn_fwd)
        /*0038*/ 	.word	0x00000010


	//----- nvinfo : EIATTR_MIN_STACK_SIZE
	.align		4
.L_13:
        /*003c*/ 	.byte	0x04, 0x12
        /*003e*/ 	.short	(.L_15 - .L_14)
	.align		4
.L_14:
        /*0040*/ 	.word	index@(attn_fwd)
        /*0044*/ 	.word	0x00000010
.L_15:


//--------------------- .nv.info.attn_fwd         --------------------------
	.section	.nv.info.attn_fwd,"",@"SHT_CUDA_INFO"
	.sectionflags	@""
	.align	4


	//----- nvinfo : EIATTR_CUDA_API_VERSION
	.align		4
        /*0000*/ 	.byte	0x04, 0x37
        /*0002*/ 	.short	(.L_17 - .L_16)
.L_16:
        /*0004*/ 	.word	0x00000081


	//----- nvinfo : EIATTR_KPARAM_INFO
	.align		4
.L_17:
        /*0008*/ 	.byte	0x04, 0x17
        /*000a*/ 	.short	(.L_19 - .L_18)
.L_18:
        /*000c*/ 	.word	0x00000000
        /*0010*/ 	.short	0x0019
        /*0012*/ 	.short	0x0080
        /*0014*/ 	.byte	0x00, 0xf4, 0x21, 0x00


	//----- nvinfo : EIATTR_KPARAM_INFO
	.align		4
.L_19:
        /*0018*/ 	.byte	0x04, 0x17
        /*001a*/ 	.short	(.L_21 - .L_20)
.L_20:
        /*001c*/ 	.word	0x00000000
        /*0020*/ 	.short	0x0018
        /*0022*/ 	.short	0x0078
        /*0024*/ 	.byte	0x00, 0xf4, 0x21, 0x00


	//----- nvinfo : EIATTR_KPARAM_INFO
	.align		4
.L_21:
        /*0028*/ 	.byte	0x04, 0x17
        /*002a*/ 	.short	(.L_23 - .L_22)
.L_22:
        /*002c*/ 	.word	0x00000000
        /*0030*/ 	.short	0x0017
        /*0032*/ 	.short	0x0070
        /*0034*/ 	.byte	0x00, 0xf0, 0x11, 0x00


	//----- nvinfo : EIATTR_KPARAM_INFO
	.align		4
.L_23:
        /*0038*/ 	.byte	0x04, 0x17
        /*003a*/ 	.short	(.L_25 - .L_24)
.L_24:
        /*003c*/ 	.word	0x00000000
        /*0040*/ 	.short	0x0016
        /*0042*/ 	.short	0x006c
        /*0044*/ 	.byte	0x00, 0xf0, 0x11, 0x00


	//----- nvinfo : EIATTR_KPARAM_INFO
	.align		4
.L_25:
        /*0048*/ 	.byte	0x04, 0x17
        /*004a*/ 	.short	(.L_27 - .L_26)
.L_26:
        /*004c*/ 	.word	0x00000000
        /*0050*/ 	.short	0x0015
        /*0052*/ 	.short	0x0068
        /*0054*/ 	.byte	0x00, 0xf0, 0x11, 0x00


	//----- nvinfo : EIATTR_KPARAM_INFO
	.align		4
.L_27:
        /*0058*/ 	.byte	0x04, 0x17
        /*005a*/ 	.short	(.L_29 - .L_28)
.L_28:
        /*005c*/ 	.word	0x00000000
        /*0060*/ 	.short	0x0014
        /*0062*/ 	.short	0x0064
        /*0064*/ 	.byte	0x00, 0xf0, 0x11, 0x00


	//----- nvinfo : EIATTR_KPARAM_INFO
	.align		4
.L_29:
        /*0068*/ 	.byte	0x04, 0x17
        /*006a*/ 	.short	(.L_31 - .L_30)
.L_30:
        /*006c*/ 	.word	0x00000000
        /*0070*/ 	.short	0x0013
        /*0072*/ 	.short	0x0060
        /*0074*/ 	.byte	0x00, 0xf0, 0x11, 0x00


	//----- nvinfo : EIATTR_KPARAM_INFO
	.align		4
.L_31:
        /*0078*/ 	.byte	0x04, 0x17
        /*007a*/ 	.short	(.L_33 - .L_32)
.L_32:
        /*007c*/ 	.word	0x00000000
        /*0080*/ 	.short	0x0012
        /*0082*/ 	.short	0x005c
        /*0084*/ 	.byte	0x00, 0xf0, 0x11, 0x00


	//----- nvinfo : EIATTR_KPARAM_INFO
	.align		4
.L_33:
        /*0088*/ 	.byte	0x04, 0x17
        /*008a*/ 	.short	(.L_35 - .L_34)
.L_34:
        /*008c*/ 	.word	0x00000000
        /*0090*/ 	.short	0x0011
        /*0092*/ 	.short	0x0058
        /*0094*/ 	.byte	0x00, 0xf0, 0x11, 0x00


	//----- nvinfo : EIATTR_KPARAM_INFO
	.align		4
.L_35:
        /*0098*/ 	.byte	0x04, 0x17
        /*009a*/ 	.short	(.L_37 - .L_36)
.L_36:
        /*009c*/ 	.word	0x00000000
        /*00a0*/ 	.short	0x0010
        /*00a2*/ 	.short	0x0054
        /*00a4*/ 	.byte	0x00, 0xf0, 0x11, 0x00


	//----- nvinfo : EIATTR_KPARAM_INFO
	.align		4
.L_37:
        /*00a8*/ 	.byte	0x04, 0x17
        /*00aa*/ 	.short	(.L_39 - .L_38)
.L_38:
        /*00ac*/ 	.word	0x00000000
        /*00b0*/ 	.short	0x000f
        /*00b2*/ 	.short	0x0050
        /*00b4*/ 	.byte	0x00, 0xf0, 0x11, 0x00


	//----- nvinfo : EIATTR_KPARAM_INFO
	.align		4
.L_39:
        /*00b8*/ 	.byte	0x04, 0x17
        /*00ba*/ 	.short	(.L_41 - .L_40)
.L_40:
        /*00bc*/ 	.word	0x00000000
        /*00c0*/ 	.short	0x000e
        /*00c2*/ 	.short	0x004c
        /*00c4*/ 	.byte	0x00, 0xf0, 0x11, 0x00


	//----- nvinfo : EIATTR_KPARAM_INFO
	.align		4
.L_41:
        /*00c8*/ 	.byte	0x04, 0x17
        /*00ca*/ 	.short	(.L_43 - .L_42)
.L_42:
        /*00cc*/ 	.word	0x00000000
        /*00d0*/ 	.short	0x000d
        /*00d2*/ 	.short	0x0048
        /*00d4*/ 	.byte	0x00, 0xf0, 0x11, 0x00


	//----- nvinfo : EIATTR_KPARAM_INFO
	.align		4
.L_43:
        /*00d8*/ 	.byte	0x04, 0x17
        /*00da*/ 	.short	(.L_45 - .L_44)
.L_44:
        /*00dc*/ 	.word	0x00000000
        /*00e0*/ 	.short	0x000c
        /*00e2*/ 	.short	0x0044
        /*00e4*/ 	.byte	0x00, 0xf0, 0x11, 0x00


	//----- nvinfo : EIATTR_KPARAM_INFO
	.align		4
.L_45:
        /*00e8*/ 	.byte	0x04, 0x17
        /*00ea*/ 	.short	(.L_47 - .L_46)
.L_46:
        /*00ec*/ 	.word	0x00000000
        /*00f0*/ 	.short	0x000b
        /*00f2*/ 	.short	0x0040
        /*00f4*/ 	.byte	0x00, 0xf0, 0x11, 0x00


	//----- nvinfo : EIATTR_KPARAM_INFO
	.align		4
.L_47:
        /*00f8*/ 	.byte	0x04, 0x17
        /*00fa*/ 	.short	(.L_49 - .L_48)
.L_48:
        /*00fc*/ 	.word	0x00000000
        /*0100*/ 	.short	0x000a
        /*0102*/ 	.short	0x003c
        /*0104*/ 	.byte	0x00, 0xf0, 0x11, 0x00


	//----- nvinfo : EIATTR_KPARAM_INFO
	.align		4
.L_49:
        /*0108*/ 	.byte	0x04, 0x17
        /*010a*/ 	.short	(.L_51 - .L_50)
.L_50:
        /*010c*/ 	.word	0x00000000
        /*0110*/ 	.short	0x0009
        /*0112*/ 	.short	0x0038
        /*0114*/ 	.byte	0x00, 0xf0, 0x11, 0x00


	//----- nvinfo : EIATTR_KPARAM_INFO
	.align		4
.L_51:
        /*0118*/ 	.byte	0x04, 0x17
        /*011a*/ 	.short	(.L_53 - .L_52)
.L_52:
        /*011c*/ 	.word	0x00000000
        /*0120*/ 	.short	0x0008
        /*0122*/ 	.short	0x0034
        /*0124*/ 	.byte	0x00, 0xf0, 0x11, 0x00


	//----- nvinfo : EIATTR_KPARAM_INFO
	.align		4
.L_53:
        /*0128*/ 	.byte	0x04, 0x17
        /*012a*/ 	.short	(.L_55 - .L_54)
.L_54:
        /*012c*/ 	.word	0x00000000
        /*0130*/ 	.short	0x0007
        /*0132*/ 	.short	0x0030
        /*0134*/ 	.byte	0x00, 0xf0, 0x11, 0x00


	//----- nvinfo : EIATTR_KPARAM_INFO
	.align		4
.L_55:
        /*0138*/ 	.byte	0x04, 0x17
        /*013a*/ 	.short	(.L_57 - .L_56)
.L_56:
        /*013c*/ 	.word	0x00000000
        /*0140*/ 	.short	0x0006
        /*0142*/ 	.short	0x002c
        /*0144*/ 	.byte	0x00, 0xf0, 0x11, 0x00


	//----- nvinfo : EIATTR_KPARAM_INFO
	.align		4
.L_57:
        /*0148*/ 	.byte	0x04, 0x17
        /*014a*/ 	.short	(.L_59 - .L_58)
.L_58:
        /*014c*/ 	.word	0x00000000
        /*0150*/ 	.short	0x0005
        /*0152*/ 	.short	0x0028
        /*0154*/ 	.byte	0x00, 0xf0, 0x11, 0x00


	//----- nvinfo : EIATTR_KPARAM_INFO
	.align		4
.L_59:
        /*0158*/ 	.byte	0x04, 0x17
        /*015a*/ 	.short	(.L_61 - .L_60)
.L_60:
        /*015c*/ 	.word	0x00000000
        /*0160*/ 	.short	0x0004
        /*0162*/ 	.short	0x0020
        /*0164*/ 	.byte	0x00, 0xf4, 0x21, 0x00


	//----- nvinfo : EIATTR_KPARAM_INFO
	.align		4
.L_61:
        /*0168*/ 	.byte	0x04, 0x17
        /*016a*/ 	.short	(.L_63 - .L_62)
.L_62:
        /*016c*/ 	.word	0x00000000
        /*0170*/ 	.short	0x0003
        /*0172*/ 	.short	0x0018
        /*0174*/ 	.byte	0x00, 0xf4, 0x21, 0x00


	//----- nvinfo : EIATTR_KPARAM_INFO
	.align		4
.L_63:
        /*0178*/ 	.byte	0x04, 0x17
        /*017a*/ 	.short	(.L_65 - .L_64)
.L_64:
        /*017c*/ 	.word	0x00000000
        /*0180*/ 	.short	0x0002
        /*0182*/ 	.short	0x0010
        /*0184*/ 	.byte	0x00, 0xf4, 0x21, 0x00


	//----- nvinfo : EIATTR_KPARAM_INFO
	.align		4
.L_65:
        /*0188*/ 	.byte	0x04, 0x17
        /*018a*/ 	.short	(.L_67 - .L_66)
.L_66:
        /*018c*/ 	.word	0x00000000
        /*0190*/ 	.short	0x0001
        /*0192*/ 	.short	0x0008
        /*0194*/ 	.byte	0x00, 0xf4, 0x21, 0x00


	//----- nvinfo : EIATTR_KPARAM_INFO
	.align		4
.L_67:
        /*0198*/ 	.byte	0x04, 0x17
        /*019a*/ 	.short	(.L_69 - .L_68)
.L_68:
        /*019c*/ 	.word	0x00000000
        /*01a0*/ 	.short	0x0000
        /*01a2*/ 	.short	0x0000
        /*01a4*/ 	.byte	0x00, 0xf4, 0x21, 0x00


	//----- nvinfo : EIATTR_AT_ENTRY_FRAGMENTS
	.align		4
.L_69:
        /*01a8*/ 	.byte	0x04, 0x4f
        /*01aa*/ 	.short	(.L_71 - .L_70)


	//   ....[0]....
.L_70:
        /*01ac*/ 	.word	0x00000004


	//----- nvinfo : EIATTR_RESERVED_SMEM_USED
	.align		4
.L_71:
        /*01b0*/ 	.byte	0x01, 0x41
	.zero		2


	//----- nvinfo : EIATTR_SPARSE_MMA_MASK
	.align		4
        /*01b4*/ 	.byte	0x03, 0x50
        /*01b6*/ 	.short	0x0000


	//----- nvinfo : EIATTR_TCGEN05_1CTA_USED
	.align		4
        /*01b8*/ 	.byte	0x01, 0x51
	.zero		2


	//----- nvinfo : EIATTR_MAXREG_COUNT
	.align		4
        /*01bc*/ 	.byte	0x03, 0x1b
        /*01be*/ 	.short	0x00ff


	//----- nvinfo : EIATTR_NUM_BARRIERS
	.align		4
        /*01c0*/ 	.byte	0x02, 0x4c
        /*01c2*/ 	.byte	0x01
	.zero		1


	//----- nvinfo : EIATTR_ANNOTATIONS
	.align		4
        /*01c4*/ 	.byte	0x04, 0x55
        /*01c6*/ 	.short	(.L_73 - .L_72)


	//   ....[0]....
.L_72:
        /*01c8*/ 	.word	0x00000001
        /*01cc*/ 	.byte	0xf0, 0x04, 0x00, 0x00, 0x01, 0x00, 0x00, 0x00, 0xf0, 0x0d, 0x00, 0x00, 0x01, 0x00, 0x00, 0x00
        /*01dc*/ 	.byte	0x60, 0x0f, 0x00, 0x00, 0x01, 0x00, 0x00, 0x00, 0x60, 0x19, 0x00, 0x00, 0x01, 0x00, 0x00, 0x00
        /*01ec*/ 	.byte	0x90, 0x19, 0x00, 0x00, 0x01, 0x00, 0x00, 0x00, 0x50, 0x2b, 0x00, 0x00, 0x01, 0x00, 0x00, 0x00
        /*01fc*/ 	.byte	0x80, 0x2c, 0x00, 0x00, 0x01, 0x00, 0x00, 0x00, 0xb0, 0x2c, 0x00, 0x00


	//----- nvinfo : EIATTR_INT_WARP_WIDE_INSTR_OFFSETS
	.align		4
.L_73:
        /*0208*/ 	.byte	0x04, 0x31
        /*020a*/ 	.short	(.L_75 - .L_74)


	//   ....[0]....
.L_74:
        /*020c*/ 	.word	0x00002d20


	//   ....[1]....
        /*0210*/ 	.word	0x00002d50


	//   ....[2]....
        /*0214*/ 	.word	0x00003d90


	//   ....[3]....
        /*0218*/ 	.word	0x00004040


	//   ....[4]....
        /*021c*/ 	.word	0x00006090


	//   ....[5]....
        /*0220*/ 	.word	0x0000c240


	//   ....[6]....
        /*0224*/ 	.word	0x0000c290


	//----- nvinfo : EIATTR_COOP_GROUP_MASK_REGIDS
	.align		4
.L_75:
        /*0228*/ 	.byte	0x04, 0x29
        /*022a*/ 	.short	(.L_77 - .L_76)


	//   ....[0]....
.L_76:
        /*022c*/ 	.word	0xffffffff


	//   ....[1]....
        /*0230*/ 	.word	0xffffffff


	//   ....[2]....
        /*0234*/ 	.word	0xffffffff


	//   ....[3]....
        /*0238*/ 	.word	0xffffffff


	//----- nvinfo : EIATTR_COOP_GROUP_INSTR_OFFSETS
	.align		4
.L_77:
        /*023c*/ 	.byte	0x04, 0x28
        /*023e*/ 	.short	(.L_79 - .L_78)


	//   ....[0]....
.L_78:
        /*0240*/ 	.word	0x00000060


	//   ....[1]....
        /*0244*/ 	.word	0x00000320


	//   ....[2]....
        /*0248*/ 	.word	0x0000c0d0


	//   ....[3]....
        /*024c*/ 	.word	0x0000c340


	//----- nvinfo : EIATTR_VRC_CTA_INIT_COUNT
	.align		4
.L_79:
        /*0250*/ 	.byte	0x02, 0x4a
        /*0252*/ 	.byte	0x80
	.zero		1


	//----- nvinfo : EIATTR_MBARRIER_INSTR_OFFSETS
	.align		4
        /*0254*/ 	.byte	0x04, 0x39
        /*0256*/ 	.short	(.L_81 - .L_80)


	//   ....[0]....
.L_80:
        /*0258*/ 	.word	0x00003960
        /*025c*/ 	.word	0x000000ff
        /*0260*/ 	.word	0x00000000
        /*0264*/ 	.short	0x0100
        /*0266*/ 	.byte	0x08
	.zero		1


	//   ....[1]....
        /*0268*/ 	.word	0x00003f40
        /*026c*/ 	.word	0x000000ff
        /*0270*/ 	.word	0x0000b008
        /*0274*/ 	.short	0x0100
        /*0276*/ 	.byte	0x10
	.zero		1


	//   ....[2]....
        /*0278*/ 	.word	0x000044d0
        /*027c*/ 	.word	0x000000ff
        /*0280*/ 	.word	0x00009000
        /*0284*/ 	.short	0x0100
        /*0286*/ 	.byte	0x10
	.zero		1


	//   ....[3]....
        /*0288*/ 	.word	0x000048c0
        /*028c*/ 	.word	0x000000ff
        /*0290*/ 	.word	0x00009000
        /*0294*/ 	.short	0x010a
        /*0296*/ 	.byte	0x10
	.zero		1


	//   ....[4]....
        /*0298*/ 	.word	0x00004910
        /*029c*/ 	.word	0x000000ff
        /*02a0*/ 	.word	0x00009000
        /*02a4*/ 	.short	0x0108
        /*02a6*/ 	.byte	0x10
	.zero		1


	//   ....[5]....
        /*02a8*/ 	.word	0x000061d0
        /*02ac*/ 	.word	0x000000ff
        /*02b0*/ 	.word	0x0000b010
        /*02b4*/ 	.short	0x0100
        /*02b6*/ 	.byte	0x10
	.zero		1


	//   ....[6]....
        /*02b8*/ 	.word	0x000063f0
        /*02bc*/ 	.word	0x000000ff
        /*02c0*/ 	.word	0x0000b010
        /*02c4*/ 	.short	0x010a
        /*02c6*/ 	.byte	0x10
	.zero		1


	//   ....[7]....
        /*02c8*/ 	.word	0x00006460
        /*02cc*/ 	.word	0x000000ff
        /*02d0*/ 	.word	0x0000b010
        /*02d4*/ 	.short	0x0108
        /*02d6*/ 	.byte	0x10
	.zero		1


	//   ....[8]....
        /*02d8*/ 	.word	0x00006480
        /*02dc*/ 	.word	0x000000ff
        /*02e0*/ 	.word	0x00000000
        /*02e4*/ 	.short	0x010a
        /*02e6*/ 	.byte	0x08
	.zero		1


	//   ....[9]....
        /*02e8*/ 	.word	0x00007960
        /*02ec*/ 	.word	0x000000ff
        /*02f0*/ 	.word	0x00000000
        /*02f4*/ 	.short	0x010a
        /*02f6*/ 	.byte	0x08
	.zero		1


	//   ....[10]....
        /*02f8*/ 	.word	0x00007ad0
        /*02fc*/ 	.word	0x000000ff
        /*0300*/ 	.word	0x0000b000
        /*0304*/ 	.short	0x0108
        /*0306*/ 	.byte	0x10
	.zero		1


	//   ....[11]....
        /*0308*/ 	.word	0x00007ba0
        /*030c*/ 	.word	0x000000ff
        /*0310*/ 	.word	0x0000b008
        /*0314*/ 	.short	0x0108
        /*0316*/ 	.byte	0x10
	.zero		1


	//   ....[12]....
        /*0318*/ 	.word	0x0000c360
        /*031c*/ 	.word	0x000000ff
        /*0320*/ 	.word	0x00009000
        /*0324*/ 	.short	0x010a
        /*0326*/ 	.byte	0x10
	.zero		1


	//   ....[13]....
        /*0328*/ 	.word	0x0000c390
        /*032c*/ 	.word	0x000000ff
        /*0330*/ 	.word	0x0000b010
        /*0334*/ 	.short	0x010a
        /*0336*/ 	.byte	0x10
	.zero		1


	//   ....[14]....
        /*0338*/ 	.word	0x0000c3c0
        /*033c*/ 	.word	0x000000ff
        /*0340*/ 	.word	0x00000000
        /*0344*/ 	.short	0x010a
        /*0346*/ 	.byte	0x08
	.zero		1


	//   ....[15]....
        /*0348*/ 	.word	0x0000c3f0
        /*034c*/ 	.word	0x000000ff
        /*0350*/ 	.word	0x00000000
        /*0354*/ 	.short	0x010a
        /*0356*/ 	.byte	0x08
	.zero		1


	//----- nvinfo : EIATTR_NUM_MBARRIERS
	.align		4
.L_81:
        /*0358*/ 	.byte	0x03, 0x38
        /*035a*/ 	.short	0xffff


	//----- nvinfo : EIATTR_EXIT_INSTR_OFFSETS
	.align		4
        /*035c*/ 	.byte	0x04, 0x1c
        /*035e*/ 	.short	(.L_83 - .L_82)


	//   ....[0]....
.L_82:
        /*0360*/ 	.word	0x0000c350


	//----- nvinfo : EIATTR_REQNTID
	.align		4
.L_83:
        /*0364*/ 	.byte	0x04, 0x10
        /*0366*/ 	.short	(.L_85 - .L_84)
.L_84:
        /*0368*/ 	.word	0x00000080
        /*036c*/ 	.word	0x00000001
        /*0370*/ 	.word	0x00000001


	//----- nvinfo : EIATTR_CRS_STACK_SIZE
	.align		4
.L_85:
        /*0374*/ 	.byte	0x04, 0x1e
        /*0376*/ 	.short	(.L_87 - .L_86)
.L_86:
        /*0378*/ 	.word	0x00000000


	//----- nvinfo : EIATTR_CBANK_PARAM_SIZE
	.align		4
.L_87:
        /*037c*/ 	.byte	0x03, 0x19
        /*037e*/ 	.short	0x0088


	//----- nvinfo : EIATTR_PARAM_CBANK
	.align		4
        /*0380*/ 	.byte	0x04, 0x0a
        /*0382*/ 	.short	(.L_89 - .L_88)
	.align		4
.L_88:
        /*0384*/ 	.word	index@(.nv.constant0.attn_fwd)
        /*0388*/ 	.short	0x0380
        /*038a*/ 	.short	0x0088


	//----- nvinfo : EIATTR_SW_WAR
	.align		4
.L_89:
        /*038c*/ 	.byte	0x04, 0x36
        /*038e*/ 	.short	(.L_91 - .L_90)
.L_90:
        /*0390*/ 	.word	0x00000008
.L_91:


//--------------------- .nv.compat                --------------------------
	.section	.nv.compat,"",@"SHT_CUDA_COMPAT_INFO"
	.align	4
        /*0000*/ 	.byte	0x02, 0x02, 0x02, 0x00, 0x02, 0x05, 0x05, 0x00, 0x02, 0x03, 0x00, 0x00, 0x02, 0x06, 0x01, 0x00


//--------------------- .nv.callgraph             --------------------------
	.section	.nv.callgraph,"",@"SHT_CUDA_CALLGRAPH"
	.align	4
	.sectionentsize	8
	.align		4
        /*0000*/ 	.word	0x00000000
	.align		4
        /*0004*/ 	.word	0xffffffff
	.align		4
        /*0008*/ 	.word	0x00000000
	.align		4
        /*000c*/ 	.word	0xfffffffe
	.align		4
        /*0010*/ 	.word	0x00000000
	.align		4
        /*0014*/ 	.word	0xfffffffd
	.align		4
        /*0018*/ 	.word	0x00000000
	.align		4
        /*001c*/ 	.word	0xfffffffc


//--------------------- .nv.constant4             --------------------------
	.section	.nv.constant4,"a",@progbits
	.align	8
	.align		8
.nv.constant4:
        /*0000*/ 	.dword	_$_str


//--------------------- .text.attn_fwd            --------------------------
	.section	.text.attn_fwd,"ax",@progbits
	.align	128
        .global         attn_fwd
        .type           attn_fwd,@function
        .size           attn_fwd,(.L_x_28 - attn_fwd)
        .other          attn_fwd,@"STO_CUDA_ENTRY STV_DEFAULT"
attn_fwd:
.text.attn_fwd:
[----:B------:R-:W0:Y:S01]  /*0000*/  LDC R1, c[0x0][0x37c] ;  /* 0x0000df00ff017b82 */ /* 0x000e220000000800 */
[----:B------:R-:W1:Y:S01]  /*0010*/  S2R R0, SR_TID.X ;  /* 0x0000000000007919 */ /* 0x000e620000002100 */
[----:B0-----:R-:W-:Y:S02]  /*0020*/  IADD3 R1, PT, PT, R1, -0x10, RZ ;  /* 0xfffffff001017810 */ /* 0x001fe40007ffe0ff */
[----:B-1----:R-:W-:-:S13]  /*0030*/  ISETP.GE.U32.AND P0, PT, R0, 0x20, PT ;  /* 0x000000200000780c */ /* 0x002fda0003f06070 */
[----:B------:R-:W-:Y:S05]  /*0040*/  @P0 BRA `(.L_x_0) ;  /* 0x0000000000b80947 */ /* 0x000fea0003800000 */
[----:B------:R-:W0:Y:S01]  /*0050*/  S2UR UR6, SR_CgaCtaId ;  /* 0x00000000000679c3 */ /* 0x000e220000008800 */
[----:B------:R-:W-:Y:S01]  /*0060*/  NOP ;  /* 0x0000000000007918 */ /* 0x000fe20000000000 */
[----:B------:R-:W-:Y:S02]  /*0070*/  UMOV UR4, 0x40 ;  /* 0x0000004000047882 */ /* 0x000fe40000000000 */
[----:B0-----:R-:W-:-:S09]  /*0080*/  ULEA UR4, UR6, UR4, 0x18 ;  /* 0x0000000406047291 */ /* 0x001fd2000f8ec0ff */
[----:B------:R-:W0:Y:S01]  /*0090*/  LDS.U8 R0, [UR4] ;  /* 0x00000004ff007984 */ /* 0x000e220008000000 */
[----:B------:R-:W-:Y:S02]  /*00a0*/  UMOV UR4, 0x400 ;  /* 0x0000040000047882 */ /* 0x000fe40000000000 */
[----:B------:R-:W-:Y:S01]  /*00b0*/  ULEA UR4, UR6, UR4, 0x18 ;  /* 0x0000000406047291 */ /* 0x000fe2000f8ec0ff */
[----:B0-----:R-:W-:-:S13]  /*00c0*/  ISETP.NE.AND P1, PT, R0, RZ, PT ;  /* 0x000000ff0000720c */ /* 0x001fda0003f25270 */
[----:B------:R-:W-:Y:S05]  /*00d0*/  @P1 BRA `(.L_x_1) ;  /* 0x00000000007c1947 */ /* 0x000fea0003800000 */
[----:B------:R-:W-:-:S13]  /*00e0*/  ELECT P1, URZ, PT ;  /* 0x0000000000ff782f */ /* 0x000fda0003820000 */
[----:B------:R-:W-:Y:S05]  /*00f0*/  @!P1 BRA `(.L_x_2) ;  /* 0x0000000000849947 */ /* 0x000fea0003800000 */
[----:B------:R-:W-:Y:S01]  /*0100*/  UMOV UR5, 0x8 ;  /* 0x0000000800057882 */ /* 0x000fe20000000000 */
[----:B------:R-:W-:Y:S01]  /*0110*/  HFMA2 R4, -RZ, RZ, 0, 5.9604644775390625e-08 ;  /* 0x00000001ff047431 */ /* 0x000fe200000001ff */
[----:B------:R-:W-:-:S03]  /*0120*/  MOV R5, 0xff ;  /* 0x000000ff00057802 */ /* 0x000fc60000000f00 */
[----:B------:R-:W-:Y:S04]  /*0130*/  DEPBAR.LE SB0, 0x36 ;  /* 0x00008d800000791a */ /* 0x000fe80000000000 */
[----:B------:R-:W0:Y:S02]  /*0140*/  UTCATOMSWS.FIND_AND_SET.ALIGN UP0, UR5, UR5 ;  /* 0x00000005000575e3 */ /* 0x000e240008000800 */
[----:B0-----:R-:W-:-:S04]  /*0150*/  PLOP3.LUT P1, PT, PT, PT, UP0, 0x80, 0x8 ;  /* 0x000000000008781c */ /* 0x001fc80003f2f008 */
[----:B------:R-:W-:-:S04]  /*0160*/  SEL R0, RZ, 0xffffffff, !P1 ;  /* 0xffffffffff007807 */ /* 0x000fc80004800000 */
[----:B------:R-:W-:Y:S02]  /*0170*/  ISETP.NE.AND P1, PT, R0, RZ, PT ;  /* 0x000000ff0000720c */ /* 0x000fe40003f25270 */
[----:B------:R-:W-:-:S11]  /*0180*/  MOV R0, UR5 ;  /* 0x0000000500007c02 */ /* 0x000fd60008000f00 */
[----:B------:R-:W-:Y:S05]  /*0190*/  @P1 BRA `(.L_x_3) ;  /* 0x0000000000241947 */ /* 0x000fea0003800000 */
.L_x_4:
[----:B------:R-:W-:Y:S05]  /*01a0*/  NANOSLEEP 0x64 ;  /* 0x000000640000795d */ /* 0x000fea0003800000 */
[----:B------:R-:W-:-:S05]  /*01b0*/  UMOV UR5, 0x8 ;  /* 0x0000000800057882 */ /* 0x000fca0000000000 */
[----:B------:R-:W-:Y:S04]  /*01c0*/  DEPBAR.LE SB0, 0x36 ;  /* 0x00008d800000791a */ /* 0x000fe80000000000 */
[----:B------:R-:W0:Y:S02]  /*01d0*/  UTCATOMSWS.FIND_AND_SET.ALIGN UP0, UR5, UR5 ;  /* 0x00000005000575e3 */ /* 0x000e240008000800 */
[----:B0-----:R-:W-:-:S04]  /*01e0*/  PLOP3.LUT P1, PT, PT, PT, UP0, 0x80, 0x8 ;  /* 0x000000000008781c */ /* 0x001fc80003f2f008 */
[----:B------:R-:W-:-:S04]  /*01f0*/  SEL R0, RZ, 0xffffffff, !P1 ;  /* 0xffffffffff007807 */ /* 0x000fc80004800000 */
[----:B------:R-:W-:Y:S02]  /*0200*/  ISETP.NE.AND P1, PT, R0, RZ, PT ;  /* 0x000000ff0000720c */ /* 0x000fe40003f25270 */
[----:B------:R-:W-:-:S11]  /*0210*/  MOV R0, UR5 ;  /* 0x0000000500007c02 */ /* 0x000fd60008000f00 */
[----:B------:R-:W-:Y:S05]  /*0220*/  @!P1 BRA `(.L_x_4) ;  /* 0xfffffffc00dc9947 */ /* 0x000fea000383ffff */
.L_x_3:
[----:B------:R-:W-:Y:S01]  /*0230*/  IADD3 R3, PT, PT, R0, 0x10, RZ ;  /* 0x0000001000037810 */ /* 0x000fe20007ffe0ff */
[----:B------:R-:W-:Y:S01]  /*0240*/  UMOV UR5, 0x50 ;  /* 0x0000005000057882 */ /* 0x000fe20000000000 */
[----:B------:R-:W-:Y:S01]  /*0250*/  SHF.L.U32 R2, R5, R0, RZ ;  /* 0x0000000005027219 */ /* 0x000fe200000006ff */
[----:B------:R-:W-:Y:S01]  /*0260*/  ULEA UR5, UR6, UR5, 0x18 ;  /* 0x0000000506057291 */ /* 0x000fe2000f8ec0ff */
[----:B------:R-:W-:Y:S02]  /*0270*/  SHF.L.U32 R3, R4, R3, RZ ;  /* 0x0000000304037219 */ /* 0x000fe400000006ff */
[----:B------:R-:W-:Y:S02]  /*0280*/  SHF.L.U32 R0, R0, 0x5, RZ ;  /* 0x0000000500007819 */ /* 0x000fe400000006ff */
[----:B------:R-:W-:-:S05]  /*0290*/  LOP3.LUT R2, R3, R2, RZ, 0xfc, !PT ;  /* 0x0000000203027212 */ /* 0x000fca00078efcff */
[----:B------:R0:W-:Y:S04]  /*02a0*/  ATOMS.OR RZ, [UR5], R2 ;  /* 0x00000002ffff798c */ /* 0x0001e8000b000005 */
[----:B------:R0:W-:Y:S01]  /*02b0*/  STS [UR4], R0 ;  /* 0x00000000ff007988 */ /* 0x0001e20008000804 */
[----:B------:R-:W-:Y:S05]  /*02c0*/  BRA `(.L_x_2) ;  /* 0x0000000000107947 */ /* 0x000fea0003800000 */
.L_x_1:
[----:B------:R-:W-:Y:S02]  /*02d0*/  MOV R0, 0xffffffff ;  /* 0xffffffff00007802 */ /* 0x000fe40000000f00 */
[----:B------:R-:W-:-:S03]  /*02e0*/  MOV R2, 0x310 ;  /* 0x0000031000027802 */ /* 0x000fc60000000f00 */
[----:B------:R0:W-:Y:S04]  /*02f0*/  STS [UR4], R0 ;  /* 0x00000000ff007988 */ /* 0x0001e80008000804 */
[----:B0-----:R-:W-:Y:S05]  /*0300*/  CALL.REL.NOINC `($__internal_1_$__cuda_sm10x_tcgen05_guardrail_trap_phase_invalid_during_alloc) ;  /* 0x000000c000507944 */ /* 0x001fea0003c00000 */
.L_x_2:
[----:B------:R-:W-:Y:S05]  /*0310*/  WARPSYNC.ALL ;  /* 0x0000000000007948 */ /* 0x000fea0003800000 */
[----:B------:R-:W-:Y:S01]  /*0320*/  NOP ;  /* 0x0000000000007918 */ /* 0x000fe20000000000 */
.L_x_0:
[----:B0-----:R-:W0:Y:S01]  /*0330*/  S2R R0, SR_TID.X ;  /* 0x0000000000007919 */ /* 0x001e220000002100 */
[----:B------:R-:W1:Y:S01]  /*0340*/  S2UR UR17, SR_CTAID.Y ;  /* 0x00000000001179c3 */ /* 0x000e620000002600 */
[----:B------:R-:W1:Y:S01]  /*0350*/  LDCU.64 UR4, c[0x0][0x3b0] ;  /* 0x00007600ff0477ac */ /* 0x000e620008000a00 */
[----:B------:R-:W2:Y:S01]  /*0360*/  S2R R252, SR_CTAID.X ;  /* 0x0000000000fc7919 */ /* 0x000ea20000002500 */
[----:B------:R-:W-:Y:S01]  /*0370*/  UMOV UR16, 0x400 ;  /* 0x0000040000107882 */ /* 0x000fe20000000000 */
[----:B------:R-:W3:Y:S04]  /*0380*/  LDCU.64 UR30, c[0x0][0x358] ;  /* 0x00006b00ff1e77ac */ /* 0x000ee80008000a00 */
[----:B------:R-:W4:Y:S01]  /*0390*/  S2UR UR8, SR_CgaCtaId ;  /* 0x00000000000879c3 */ /* 0x000f220000008800 */
[----:B------:R-:W0:Y:S07]  /*03a0*/  LDCU.64 UR6, c[0x0][0x3b0] ;  /* 0x00007600ff0677ac */ /* 0x000e2e0008000a00 */
[----:B------:R-:W3:Y:S01]  /*03b0*/  LDC.64 R4, c[0x0][0x380] ;  /* 0x0000e000ff047b82 */ /* 0x000ee20000000a00 */
[----:B-1----:R-:W-:-:S07]  /*03c0*/  UIMAD UR4, UR17, UR4, URZ ;  /* 0x00000004110472a4 */ /* 0x002fce000f8e02ff */
[----:B------:R-:W1:Y:S01]  /*03d0*/  LDC.64 R250, c[0x0][0x380] ;  /* 0x0000e000fffa7b82 */ /* 0x000e620000000a00 */
[----:B------:R-:W-:Y:S02]  /*03e0*/  USHF.L.U32 UR9, UR4, 0x1, URZ ;  /* 0x0000000104097899 */ /* 0x000fe400080006ff */
[----:B0-----:R-:W-:Y:S01]  /*03f0*/  UIMAD UR6, UR17, UR6, URZ ;  /* 0x00000006110672a4 */ /* 0x001fe2000f8e02ff */
[----:B------:R-:W-:Y:S01]  /*0400*/  LOP3.LUT R0, R0, 0x7f, RZ, 0xc0, !PT ;  /* 0x0000007f00007812 */ /* 0x000fe200078ec0ff */
[----:B----4-:R-:W-:-:S03]  /*0410*/  ULEA UR16, UR8, UR16, 0x18 ;  /* 0x0000001008107291 */ /* 0x010fc6000f8ec0ff */
[----:B--2---:R-:W-:Y:S02]  /*0420*/  LEA R252, R252, R0, 0x7 ;  /* 0x00000000fcfc7211 */ /* 0x004fe400078e38ff */
[----:B------:R-:W0:Y:S03]  /*0430*/  LDC R0, c[0x0][0x3b8] ;  /* 0x0000ee00ff007b82 */ /* 0x000e260000000800 */
[----:B------:R-:W-:Y:S01]  /*0440*/  IMAD R2, R252, UR5, RZ ;  /* 0x00000005fc027c24 */ /* 0x000fe2000f8e02ff */
[----:B------:R-:W-:-:S03]  /*0450*/  UIMAD.WIDE UR4, UR4, 0x2, URZ ;  /* 0x00000002040478a5 */ /* 0x000fc6000f8e02ff */
[C---:B------:R-:W-:Y:S01]  /*0460*/  IMAD.HI R6, R2.reuse, 0x2, RZ ;  /* 0x0000000202067827 */ /* 0x040fe200078e02ff */
[----:B------:R-:W-:-:S04]  /*0470*/  SHF.L.U32 R3, R2, 0x1, RZ ;  /* 0x0000000102037819 */ /* 0x000fc800000006ff */
[----:B---3--:R-:W-:Y:S01]  /*0480*/  IADD3 R2, P2, P1, R3, UR9, R4 ;  /* 0x0000000903027c10 */ /* 0x008fe2000f95e004 */
[----:B------:R-:W-:Y:S01]  /*0490*/  IMAD R4, R252, UR7, RZ ;  /* 0x00000007fc047c24 */ /* 0x000fe2000f8e02ff */
[----:B------:R-:W-:Y:S02]  /*04a0*/  USHF.L.U32 UR7, UR6, 0x1, URZ ;  /* 0x0000000106077899 */ /* 0x000fe400080006ff */
[----:B------:R-:W-:Y:S01]  /*04b0*/  IADD3.X R3, PT, PT, R6, UR5, R5, P2, P1 ;  /* 0x0000000506037c10 */ /* 0x000fe200097e2405 */
[----:B------:R-:W-:Y:S01]  /*04c0*/  BAR.SYNC.DEFER_BLOCKING 0x0 ;  /* 0x0000000000007b1d */ /* 0x000fe20000010000 */
[----:B------:R-:W-:-:S05]  /*04d0*/  SHF.L.U32 R5, R4, 0x1, RZ ;  /* 0x0000000104057819 */ /* 0x000fca00000006ff */
[----:B------:R-:W2:Y:S04]  /*04e0*/  LDS R6, [UR16] ;  /* 0x00000010ff067984 */ /* 0x000ea80008000800 */
[----:B--2---:R2:W-:Y:S01]  /*04f0*/  STL [R1], R6 ;  /* 0x0000000601007387 */ /* 0x0045e20000100800 */
[----:B------:R-:W-:Y:S06]  /*0500*/  BAR.SYNC.DEFER_BLOCKING 0x0 ;  /* 0x0000000000007b1d */ /* 0x000fec0000010000 */
[----:B--2---:R2:W3:Y:S01]  /*0510*/  LDG.E.U16 R6, desc[UR30][R2.64] ;  /* 0x0000001e02067981 */ /* 0x0044e2000c1e1500 */
[----:B------:R-:W-:Y:S01]  /*0520*/  UIMAD.WIDE UR4, UR6, 0x2, URZ ;  /* 0x00000002060478a5 */ /* 0x000fe2000f8e02ff */
[----:B-1----:R-:W-:Y:S01]  /*0530*/  IADD3 R250, P1, P2, R5, UR7, R250 ;  /* 0x0000000705fa7c10 */ /* 0x002fe2000fa3e0fa */
[----:B------:R-:W-:Y:S01]  /*0540*/  IMAD.HI R4, R4, 0x2, RZ ;  /* 0x0000000204047827 */ /* 0x000fe200078e02ff */
[----:B0-----:R-:W-:-:S02]  /*0550*/  LEA R53, R0, R0, 0x4 ;  /* 0x0000000000357211 */ /* 0x001fc400078e20ff */
[CC--:B------:R-:W-:Y:S01]  /*0560*/  LEA R78, P4, R0.reuse, R250.reuse, 0x4 ;  /* 0x000000fa004e7211 */ /* 0x0c0fe200078820ff */
[----:B------:R-:W-:Y:S01]  /*0570*/  IMAD R5, R0, 0x82, RZ ;  /* 0x0000008200057824 */ /* 0x000fe200078e02ff */
[----:B------:R-:W-:Y:S01]  /*0580*/  IADD3.X R4, PT, PT, R4, UR5, R251, P1, P2 ;  /* 0x0000000504047c10 */ /* 0x000fe20008fe44fb */
[C---:B------:R-:W-:Y:S01]  /*0590*/  IMAD R7, R0.reuse, 0x90, RZ ;  /* 0x0000009000077824 */ /* 0x040fe200078e02ff */
[C---:B--2---:R-:W-:Y:S01]  /*05a0*/  SHF.L.U32 R3, R0.reuse, 0x3, RZ ;  /* 0x0000000300037819 */ /* 0x044fe200000006ff */
[C---:B------:R-:W-:Y:S01]  /*05b0*/  IMAD R9, R0.reuse, 0x92, RZ ;  /* 0x0000009200097824 */ /* 0x040fe200078e02ff */
[-C--:B------:R-:W-:Y:S01]  /*05c0*/  IADD3 RZ, P3, PT, R5, R250.reuse, RZ ;  /* 0x000000fa05ff7210 */ /* 0x080fe20007f7e0ff */
[C---:B------:R-:W-:Y:S01]  /*05d0*/  IMAD R11, R0.reuse, 0x84, RZ ;  /* 0x00000084000b7824 */ /* 0x040fe200078e02ff */
[C---:B------:R-:W-:Y:S01]  /*05e0*/  SHF.L.U32 R5, R0.reuse, 0x4, RZ ;  /* 0x0000000400057819 */ /* 0x040fe200000006ff */
[C---:B------:R-:W-:Y:S01]  /*05f0*/  IMAD R13, R0.reuse, 0x86, RZ ;  /* 0x00000086000d7824 */ /* 0x040fe200078e02ff */
[C---:B------:R-:W-:Y:S01]  /*0600*/  LEA R80, P5, R0.reuse, R250, 0x5 ;  /* 0x000000fa00507211 */ /* 0x040fe200078a28ff */
[C---:B------:R-:W-:Y:S01]  /*0610*/  IMAD R67, R0.reuse, 0x48, RZ ;  /* 0x0000004800437824 */ /* 0x040fe200078e02ff */
[-C--:B------:R-:W-:Y:S01]  /*0620*/  LEA.HI.X.SX32 R79, R3, R4.reuse, 0x1, P4 ;  /* 0x00000004034f7211 */ /* 0x080fe200020f0eff */
[C---:B------:R-:W-:Y:S01]  /*0630*/  IMAD R15, R0.reuse, 0x88, RZ ;  /* 0x00000088000f7824 */ /* 0x040fe200078e02ff */
[----:B------:R-:W-:Y:S01]  /*0640*/  LEA.HI.X.SX32 R81, R5, R4, 0x1, P5 ;  /* 0x0000000405517211 */ /* 0x000fe200028f0eff */
[C---:B------:R-:W-:Y:S01]  /*0650*/  IMAD R17, R0.reuse, 0x50, RZ ;  /* 0x0000005000117824 */ /* 0x040fe200078e02ff */
[-C--:B------:R-:W-:Y:S01]  /*0660*/  IADD3 RZ, P1, PT, R7, R250.reuse, RZ ;  /* 0x000000fa07ff7210 */ /* 0x080fe20007f3e0ff */
[----:B------:R0:W2:Y:S01]  /*0670*/  LDG.E.U16 R38, desc[UR30][R78.64] ;  /* 0x0000001e4e267981 */ /* 0x0000a2000c1e1500 */
[-C--:B------:R-:W-:Y:S01]  /*0680*/  IADD3 RZ, P2, PT, R9, R250.reuse, RZ ;  /* 0x000000fa09ff7210 */ /* 0x080fe20007f5e0ff */
[C---:B------:R-:W-:Y:S01]  /*0690*/  IMAD R19, R0.reuse, 0xa0, RZ ;  /* 0x000000a000137824 */ /* 0x040fe200078e02ff */
[C---:B------:R-:W-:Y:S01]  /*06a0*/  SHF.L.U32 R7, R0.reuse, 0x5, RZ ;  /* 0x0000000500077819 */ /* 0x040fe200000006ff */
[C---:B------:R-:W-:Y:S01]  /*06b0*/  IMAD R21, R0.reuse, 0xb0, RZ ;  /* 0x000000b000157824 */ /* 0x040fe200078e02ff */
[CC--:B------:R-:W-:Y:S01]  /*06c0*/  LEA R2, P6, R0.reuse, R250.reuse, 0x6 ;  /* 0x000000fa00027211 */ /* 0x0c0fe200078c30ff */
[C---:B------:R-:W-:Y:S01]  /*06d0*/  IMAD R147, R0.reuse, 0x58, RZ ;  /* 0x0000005800937824 */ /* 0x040fe200078e02ff */
[-C--:B------:R-:W-:Y:S01]  /*06e0*/  IADD3 RZ, P5, PT, R11, R250.reuse, RZ ;  /* 0x000000fa0bff7210 */ /* 0x080fe20007fbe0ff */
[C---:B------:R-:W-:Y:S01]  /*06f0*/  IMAD R11, R0.reuse, 0xa, RZ ;  /* 0x0000000a000b7824 */ /* 0x040fe200078e02ff */
[C---:B------:R-:W-:Y:S01]  /*0700*/  SHF.L.U32 R9, R0.reuse, 0x6, RZ ;  /* 0x0000000600097819 */ /* 0x040fe200000006ff */
[C---:B------:R-:W-:Y:S01]  /*0710*/  IMAD R23, R0.reuse, 0x30, RZ ;  /* 0x0000003000177824 */ /* 0x040fe200078e02ff */
[C---:B------:R-:W-:Y:S01]  /*0720*/  LEA RZ, P4, R0.reuse, R250, 0x7 ;  /* 0x000000fa00ff7211 */ /* 0x040fe200078838ff */
[C---:B------:R-:W-:Y:S01]  /*0730*/  IMAD R143, R0.reuse, 0x18, RZ ;  /* 0x00000018008f7824 */ /* 0x040fe200078e02ff */
[----:B------:R-:W-:Y:S01]  /*0740*/  LEA.HI.X.SX32 R3, R7, R4, 0x1, P6 ;  /* 0x0000000407037211 */ /* 0x000fe200030f0eff */
[C---:B------:R-:W-:Y:S01]  /*0750*/  IMAD R25, R0.reuse, 0x60, RZ ;  /* 0x0000006000197824 */ /* 0x040fe200078e02ff */
[----:B------:R-:W-:Y:S01]  /*0760*/  IADD3 RZ, P6, PT, R13, R250, RZ ;  /* 0x000000fa0dff7210 */ /* 0x000fe20007fde0ff */
[C---:B------:R-:W-:Y:S01]  /*0770*/  IMAD R13, R0.reuse, 0x14, RZ ;  /* 0x00000014000d7824 */ /* 0x040fe200078e02ff */
[-C--:B------:R-:W-:Y:S01]  /*0780*/  LEA.HI.X.SX32 R5, R9, R4.reuse, 0x1, P4 ;  /* 0x0000000409057211 */ /* 0x080fe200020f0eff */
[C---:B------:R-:W-:Y:S01]  /*0790*/  IMAD R27, R0.reuse, 0xc0, RZ ;  /* 0x000000c0001b7824 */ /* 0x040fe200078e02ff */
[----:B------:R-:W-:Y:S01]  /*07a0*/  LEA.HI.X.SX32 R7, R67, R4, 0x1, P1 ;  /* 0x0000000443077211 */ /* 0x000fe200008f0eff */
[C---:B------:R-:W-:Y:S01]  /*07b0*/  IMAD R29, R0.reuse, 0xd0, RZ ;  /* 0x000000d0001d7824 */ /* 0x040fe200078e02ff */
[C---:B------:R-:W-:Y:S01]  /*07c0*/  LEA R9, R0.reuse, R0, 0x2 ;  /* 0x0000000000097211 */ /* 0x040fe200078e10ff */
[C---:B------:R-:W-:Y:S01]  /*07d0*/  IMAD R91, R0.reuse, 0x68, RZ ;  /* 0x00000068005b7824 */ /* 0x040fe200078e02ff */
[-C--:B------:R-:W-:Y:S01]  /*07e0*/  IADD3 R8, P1, PT, R11, R250.reuse, RZ ;  /* 0x000000fa0b087210 */ /* 0x080fe20007f3e0ff */
[C---:B------:R-:W-:Y:S01]  /*07f0*/  IMAD R31, R0.reuse, 0x38, RZ ;  /* 0x00000038001f7824 */ /* 0x040fe200078e02ff */
[----:B------:R-:W-:Y:S01]  /*0800*/  IADD3 RZ, P4, PT, R15, R250, RZ ;  /* 0x000000fa0fff7210 */ /* 0x000fe20007f9e0ff */
[C---:B------:R-:W-:Y:S01]  /*0810*/  IMAD R15, R0.reuse, 0x28, RZ ;  /* 0x00000028000f7824 */ /* 0x040fe200078e02ff */
[----:B------:R-:W-:Y:S01]  /*0820*/  LEA.HI.X.SX32 R9, R9, R4, 0x1, P1 ;  /* 0x0000000409097211 */ /* 0x000fe200008f0eff */
[C---:B------:R-:W-:Y:S01]  /*0830*/  IMAD R171, R0.reuse, 0x1c, RZ ;  /* 0x0000001c00ab7824 */ /* 0x040fe200078e02ff */
[----:B------:R-:W-:Y:S01]  /*0840*/  IADD3 R10, P1, PT, R13, R250, RZ ;  /* 0x000000fa0d0a7210 */ /* 0x000fe20007f3e0ff */
[C---:B------:R-:W-:Y:S01]  /*0850*/  IMAD R33, R0.reuse, 0x70, RZ ;  /* 0x0000007000217824 */ /* 0x040fe200078e02ff */
[C---:B------:R-:W-:Y:S01]  /*0860*/  LEA R51, R0.reuse, R0, 0x3 ;  /* 0x0000000000337211 */ /* 0x040fe200078e18ff */
[C---:B------:R-:W-:Y:S01]  /*0870*/  IMAD R35, R0.reuse, 0xe0, RZ ;  /* 0x000000e000237824 */ /* 0x040fe200078e02ff */
[----:B------:R-:W-:Y:S01]  /*0880*/  LEA.HI.X.SX32 R11, R11, R4, 0x1, P1 ;  /* 0x000000040b0b7211 */ /* 0x000fe200008f0eff */
[C---:B------:R-:W-:Y:S01]  /*0890*/  IMAD R99, R0.reuse, 0xf0, RZ ;  /* 0x000000f000637824 */ /* 0x040fe200078e02ff */
[----:B------:R-:W-:Y:S01]  /*08a0*/  IADD3 R12, P1, PT, R15, R250, RZ ;  /* 0x000000fa0f0c7210 */ /* 0x000fe20007f3e0ff */
[C---:B------:R-:W-:Y:S01]  /*08b0*/  IMAD R149, R0.reuse, 0x78, RZ ;  /* 0x0000007800957824 */ /* 0x040fe200078e02ff */
[C---:B------:R-:W-:Y:S01]  /*08c0*/  SHF.L.U32 R83, R0.reuse, 0x1, RZ ;  /* 0x0000000100537819 */ /* 0x040fe200000006ff */
[----:B------:R-:W5:Y:S01]  /*08d0*/  LDG.E.U16 R10, desc[UR30][R10.64] ;  /* 0x0000001e0a0a7981 */ /* 0x000f62000c1e1500 */
        /* <DEDUP_REMOVED lines=16> */
[-C--:B------:R-:W-:Y:S01]  /*09e0*/  LEA.HI.X.SX32 R43, R43, R4.reuse, 0x1, P2 ;  /* 0x000000042b2b7211 */ /* 0x080fe200010f0eff */
[C---:B------:R-:W-:Y:S01]  /*09f0*/  IMAD R69, R0.reuse, 0x12, RZ ;  /* 0x0000001200457824 */ /* 0x040fe200078e02ff */
[----:B------:R-:W-:Y:S01]  /*0a00*/  LEA.HI.X.SX32 R19, R147, R4, 0x1, P1 ;  /* 0x0000000493137211 */ /* 0x000fe200008f0eff */
[C---:B------:R-:W-:Y:S01]  /*0a10*/  IMAD R87, R0.reuse, 0x52, RZ ;  /* 0x0000005200577824 */ /* 0x040fe200078e02ff */
[-C--:B------:R-:W-:Y:S01]  /*0a20*/  IADD3 R20, P1, PT, R23, R250.reuse, RZ ;  /* 0x000000fa17147210 */ /* 0x080fe20007f3e0ff */
[C---:B------:R-:W-:Y:S01]  /*0a30*/  IMAD R85, R0.reuse, 0x42, RZ ;  /* 0x0000004200557824 */ /* 0x040fe200078e02ff */
[----:B------:R-:W-:Y:S01]  /*0a40*/  IADD3 R44, P2, PT, R109, R250, RZ ;  /* 0x000000fa6d2c7210 */ /* 0x000fe20007f5e0ff */
        /* <DEDUP_REMOVED lines=52> */
[----:B------:R-:W-:-:S02]  /*0d90*/  IMAD R77, R0, 0x34, RZ ;  /* 0x00000034004d7824 */ /* 0x000fc400078e02ff */
[C---:B------:R-:W-:Y:S01]  /*0da0*/  IMAD R105, R0.reuse, 0x8e, RZ ;  /* 0x0000008e00697824 */ /* 0x040fe200078e02ff */
[----:B------:R-:W-:Y:S01]  /*0db0*/  LEA.HI.X.SX32 R47, R47, R4, 0x1, P1 ;  /* 0x000000042f2f7211 */ /* 0x000fe200008f0eff */
[C---:B------:R-:W-:Y:S01]  /*0dc0*/  IMAD R163, R0.reuse, 0x64, RZ ;  /* 0x0000006400a37824 */ /* 0x040fe200078e02ff */
[----:B------:R-:W-:Y:S01]  /*0dd0*/  IADD3 R52, P1, PT, R95, R250, RZ ;  /* 0x000000fa5f347210 */ /* 0x000fe20007f3e0ff */
[C---:B------:R-:W-:Y:S01]  /*0de0*/  IMAD R103, R0.reuse, 0x8c, RZ ;  /* 0x0000008c00677824 */ /* 0x040fe200078e02ff */
[----:B---3--:R1:W-:Y:S02]  /*0df0*/  STL [R1+0xc], R6 ;  /* 0x00000c0601007387 */ /* 0x0083e40000100800 */
[----:B------:R-:W-:Y:S01]  /*0e00*/  LEA.HI.X.SX32 R53, R53, R4, 0x1, P1 ;  /* 0x0000000435357211 */ /* 0x000fe200008f0eff */
[C---:B------:R-:W-:Y:S01]  /*0e10*/  IMAD R169, R0.reuse, 0x74, RZ ;  /* 0x0000007400a97824 */ /* 0x040fe200078e02ff */
[----:B------:R-:W-:Y:S01]  /*0e20*/  IADD3 R58, P1, PT, R87, R250, RZ ;  /* 0x000000fa573a7210 */ /* 0x000fe20007f3e0ff */
[C---:B------:R-:W-:Y:S01]  /*0e30*/  IMAD R219, R0.reuse, 0xf4, RZ ;  /* 0x000000f400db7824 */ /* 0x040fe200078e02ff */
[-C--:B0-----:R-:W-:Y:S01]  /*0e40*/  LEA.HI.X.SX32 R79, R85, R4.reuse, 0x1, P5 ;  /* 0x00000004554f7211 */ /* 0x081fe200028f0eff */
[C---:B------:R-:W-:Y:S01]  /*0e50*/  IMAD R184, R0.reuse, 0x7a, RZ ;  /* 0x0000007a00b87824 */ /* 0x040fe200078e02ff */
[----:B------:R-:W-:Y:S01]  /*0e60*/  LEA.HI.X.SX32 R59, R59, R4, 0x1, P1 ;  /* 0x000000043b3b7211 */ /* 0x000fe200008f0eff */
[C---:B------:R-:W-:Y:S01]  /*0e70*/  IMAD R223, R0.reuse, 0x96, RZ ;  /* 0x0000009600df7824 */ /* 0x040fe200078e02ff */
[----:B------:R-:W-:Y:S01]  /*0e80*/  IADD3 R64, P1, PT, R83, R250, RZ ;  /* 0x000000fa53407210 */ /* 0x000fe20007f3e0ff */
[----:B-1----:R0:W3:Y:S01]  /*0e90*/  LDG.E.U16 R6, desc[UR30][R80.64] ;  /* 0x0000001e50067981 */ /* 0x0020e2000c1e1500 */
[-C--:B------:R-:W-:Y:S01]  /*0ea0*/  LEA.HI.X.SX32 R39, R39, R4.reuse, 0x1, P3 ;  /* 0x0000000427277211 */ /* 0x080fe200018f0eff */
[C---:B------:R-:W-:Y:S01]  /*0eb0*/  IMAD R229, R0.reuse, 0xa6, RZ ;  /* 0x000000a600e57824 */ /* 0x040fe200078e02ff */
[C---:B------:R-:W-:Y:S01]  /*0ec0*/  LEA.HI.X.SX32 R65, R0.reuse, R4, 0x1, P1 ;  /* 0x0000000400417211 */ /* 0x040fe200008f0eff */
[C---:B------:R-:W-:Y:S01]  /*0ed0*/  IMAD R109, R0.reuse, 0x4b, RZ ;  /* 0x0000004b006d7824 */ /* 0x040fe200078e02ff */
[-C--:B------:R-:W-:Y:S01]  /*0ee0*/  IADD3 R70, P1, PT, R67, R250.reuse, RZ ;  /* 0x000000fa43467210 */ /* 0x080fe20007f3e0ff */
[C---:B------:R-:W-:Y:S01]  /*0ef0*/  IMAD R233, R0.reuse, 0xb6, RZ ;  /* 0x000000b600e97824 */ /* 0x040fe200078e02ff */
[----:B------:R-:W-:Y:S01]  /*0f00*/  IADD3 R40, P3, PT, R107, R250, RZ ;  /* 0x000000fa6b287210 */ /* 0x000fe20007f7e0ff */
[C---:B------:R-:W-:Y:S01]  /*0f10*/  IMAD R235, R0.reuse, 0xc6, RZ ;  /* 0x000000c600eb7824 */ /* 0x040fe200078e02ff */
[----:B------:R-:W-:Y:S01]  /*0f20*/  LEA.HI.X.SX32 R71, R71, R4, 0x1, P1 ;  /* 0x0000000447477211 */ /* 0x000fe200008f0eff */
[C---:B------:R-:W-:Y:S01]  /*0f30*/  IMAD R239, R0.reuse, 0xd6, RZ ;  /* 0x000000d600ef7824 */ /* 0x040fe200078e02ff */
[-C--:B------:R-:W-:Y:S01]  /*0f40*/  IADD3 R76, P1, PT, R91, R250.reuse, RZ ;  /* 0x000000fa5b4c7210 */ /* 0x080fe20007f3e0ff */
[C---:B------:R-:W-:Y:S01]  /*0f50*/  IMAD R117, R0.reuse, 0x63, RZ ;  /* 0x0000006300757824 */ /* 0x040fe200078e02ff */
[----:B--2---:R1:W-:Y:S01]  /*0f60*/  STL [R1+0x8], R38 ;  /* 0x0000082601007387 */ /* 0x0043e20000100800 */
[C---:B------:R-:W-:Y:S01]  /*0f70*/  IMAD R91, R0.reuse, 0x94, RZ ;  /* 0x00000094005b7824 */ /* 0x040fe200078e02ff */
[C---:B0-----:R-:W-:Y:S01]  /*0f80*/  LEA R80, P5, R0.reuse, R250, 0x2 ;  /* 0x000000fa00507211 */ /* 0x041fe200078a10ff */
        /* <DEDUP_REMOVED lines=8> */
[----:B------:R-:W-:Y:S01]  /*1010*/  IMAD R121, R0, 0x73, RZ ;  /* 0x0000007300797824 */ /* 0x000fe200078e02ff */
[----:B------:R-:W-:Y:S01]  /*1020*/  LEA.HI.X.SX32 R83, R178, R4, 0x1, P5 ;  /* 0x00000004b2537211 */ /* 0x000fe200028f0eff */
[C---:B------:R-:W-:Y:S01]  /*1030*/  IMAD R145, R0.reuse, 0x16, RZ ;  /* 0x0000001600917824 */ /* 0x040fe200078e02ff */
[----:B------:R-:W-:Y:S01]  /*1040*/  IADD3 R84, P5, PT, R107, R250, RZ ;  /* 0x000000fa6b547210 */ /* 0x000fe20007fbe0ff */
[----:B------:R-:W-:Y:S01]  /*1050*/  IMAD R153, R0, 0x26, RZ ;  /* 0x0000002600997824 */ /* 0x000fe200078e02ff */
[----:B------:R-:W-:-:S02]  /*1060*/  LEA.HI.X.SX32 R49, R49, R4, 0x1, P3 ;  /* 0x0000000431317211 */ /* 0x000fc400018f0eff */
[C---:B------:R-:W-:Y:S01]  /*1070*/  LEA R123, R0.reuse, R0, 0x1 ;  /* 0x00000000007b7211 */ /* 0x040fe200078e08ff */
[C---:B------:R-:W-:Y:S01]  /*1080*/  IMAD R125, R0.reuse, 0xb, RZ ;  /* 0x0000000b007d7824 */ /* 0x040fe200078e02ff */
[----:B------:R-:W-:Y:S01]  /*1090*/  IADD3 R54, P3, PT, R101, R250, RZ ;  /* 0x000000fa65367210 */ /* 0x000fe20007f7e0ff */
[C---:B------:R-:W-:Y:S01]  /*10a0*/  IMAD R165, R0.reuse, 0x36, RZ ;  /* 0x0000003600a57824 */ /* 0x040fe200078e02ff */
[----:B------:R-:W-:Y:S01]  /*10b0*/  LEA.HI.X.SX32 R85, R87, R4, 0x1, P5 ;  /* 0x0000000457557211 */ /* 0x000fe200028f0eff */
[C---:B------:R-:W-:Y:S01]  /*10c0*/  IMAD R127, R0.reuse, 0x13, RZ ;  /* 0x00000013007f7824 */ /* 0x040fe200078e02ff */
[----:B------:R-:W-:Y:S01]  /*10d0*/  IADD3 R86, P5, PT, R173, R250, RZ ;  /* 0x000000faad567210 */ /* 0x000fe20007fbe0ff */
[C---:B------:R-:W-:Y:S01]  /*10e0*/  IMAD R209, R0.reuse, 0x46, RZ ;  /* 0x0000004600d17824 */ /* 0x040fe200078e02ff */
[----:B------:R-:W-:Y:S01]  /*10f0*/  LEA.HI.X.SX32 R55, R55, R4, 0x1, P3 ;  /* 0x0000000437377211 */ /* 0x000fe200018f0eff */
[C---:B------:R-:W-:Y:S01]  /*1100*/  IMAD R129, R0.reuse, 0x1b, RZ ;  /* 0x0000001b00817824 */ /* 0x040fe200078e02ff */
[----:B------:R-:W-:Y:S01]  /*1110*/  IADD3 R60, P3, PT, R89, R250, RZ ;  /* 0x000000fa593c7210 */ /* 0x000fe20007f7e0ff */
[----:B------:R-:W-:Y:S01]  /*1120*/  IMAD R221, R0, 0x56, RZ ;  /* 0x0000005600dd7824 */ /* 0x000fe200078e02ff */
[----:B------:R-:W-:Y:S01]  /*1130*/  LEA.HI.X.SX32 R87, R180, R4, 0x1, P5 ;  /* 0x00000004b4577211 */ /* 0x000fe200028f0eff */
        /* <DEDUP_REMOVED lines=21> */
[----:B------:R-:W-:Y:S01]  /*1290*/  IADD3 RZ, P3, PT, R99, R250, RZ ;  /* 0x000000fa63ff7210 */ /* 0x000fe20007f7e0ff */
        /* <DEDUP_REMOVED lines=12> */
[----:B-1----:R-:W-:Y:S01]  /*1360*/  IMAD R38, R0, 0x76, RZ ;  /* 0x0000007600267824 */ /* 0x002fe200078e02ff */
[----:B------:R-:W-:-:S02]  /*1370*/  LEA.HI.X.SX32 R97, R97, R4, 0x1, P5 ;  /* 0x0000000461617211 */ /* 0x000fc400028f0eff */
[C---:B------:R-:W-:Y:S01]  /*1380*/  SHF.L.U32 R151, R0.reuse, 0x2, RZ ;  /* 0x0000000200977819 */ /* 0x040fe200000006ff */
        /* <DEDUP_REMOVED lines=24> */
[----:B------:R-:W-:Y:S01]  /*1510*/  IMAD R191, R0, 0x2e, RZ ;  /* 0x0000002e00bf7824 */ /* 0x000fe200078e02ff */
[----:B------:R-:W-:-:S02]  /*1520*/  IADD3 R112, P6, PT, R229, R250, RZ ;  /* 0x000000fae5707210 */ /* 0x000fc40007fde0ff */
[CC--:B------:R-:W-:Y:S02]  /*1530*/  LEA R189, R0.reuse, -R0.reuse, 0x4 ;  /* 0x8000000000bd7211 */ /* 0x0c0fe400078e20ff */
[C---:B------:R-:W-:Y:S01]  /*1540*/  LEA R175, R0.reuse, -R0, 0x3 ;  /* 0x8000000000af7211 */ /* 0x040fe200078e18ff */
[C---:B------:R-:W-:Y:S01]  /*1550*/  IMAD R179, R0.reuse, 0x25, RZ ;  /* 0x0000002500b37824 */ /* 0x040fe200078e02ff */
[----:B------:R-:W-:Y:S01]  /*1560*/  LEA.HI.X.SX32 R105, R105, R4, 0x1, P5 ;  /* 0x0000000469697211 */ /* 0x000fe200028f0eff */
[C---:B------:R-:W-:Y:S01]  /*1570*/  IMAD R195, R0.reuse, 0x17, RZ ;  /* 0x0000001700c37824 */ /* 0x040fe200078e02ff */
[----:B------:R-:W-:Y:S01]  /*1580*/  IADD3 R106, P5, PT, R219, R250, RZ ;  /* 0x000000fadb6a7210 */ /* 0x000fe20007fbe0ff */
[C---:B------:R-:W-:Y:S01]  /*1590*/  IMAD R197, R0.reuse, 0x45, RZ ;  /* 0x0000004500c57824 */ /* 0x040fe200078e02ff */
[-C--:B------:R-:W-:Y:S01]  /*15a0*/  LEA.HI.X.SX32 R113, R113, R4.reuse, 0x1, P6 ;  /* 0x0000000471717211 */ /* 0x080fe200030f0eff */
[----:B------:R-:W-:Y:S01]  /*15b0*/  IMAD R202, R0, 0xaa, RZ ;  /* 0x000000aa00ca7824 */ /* 0x000fe200078e02ff */
        /* <DEDUP_REMOVED lines=14> */
[----:B------:R-:W-:Y:S01]  /*16a0*/  IADD3 R118, P5, PT, R239, R250, RZ ;  /* 0x000000faef767210 */ /* 0x000fe20007fbe0ff */
[----:B------:R-:W-:-:S02]  /*16b0*/  IMAD R245, R0, 0x9c, RZ ;  /* 0x0000009c00f57824 */ /* 0x000fc400078e02ff */
[C---:B------:R-:W-:Y:S02]  /*16c0*/  IMAD R247, R0.reuse, 0xfa, RZ ;  /* 0x000000fa00f77824 */ /* 0x040fe400078e02ff */
[C---:B------:R-:W-:Y:S02]  /*16d0*/  IMAD R211, R0.reuse, 0x6d, RZ ;  /* 0x0000006d00d37824 */ /* 0x040fe400078e02ff */
[C---:B------:R-:W-:Y:S02]  /*16e0*/  IMAD R215, R0.reuse, 0x75, RZ ;  /* 0x0000007500d77824 */ /* 0x040fe400078e02ff */
[C---:B------:R-:W-:Y:S02]  /*16f0*/  IMAD R217, R0.reuse, 0x7d, RZ ;  /* 0x0000007d00d97824 */ /* 0x040fe400078e02ff */
[C---:B------:R-:W-:Y:S02]  /*1700*/  IMAD R204, R0.reuse, 0xba, RZ ;  /* 0x000000ba00cc7824 */ /* 0x040fe400078e02ff */
[----:B------:R-:W-:-:S02]  /*1710*/  IMAD R205, R0, 0x5d, RZ ;  /* 0x0000005d00cd7824 */ /* 0x000fc400078e02ff */
[C---:B------:R-:W-:Y:S01]  /*1720*/  IMAD R225, R0.reuse, 0x27, RZ ;  /* 0x0000002700e17824 */ /* 0x040fe200078e02ff */
[C---:B------:R-:W-:Y:S01]  /*1730*/  LEA R201, R0.reuse, -R0, 0x5 ;  /* 0x8000000000c97211 */ /* 0x040fe200078e28ff */
[C---:B------:R-:W-:Y:S01]  /*1740*/  IMAD R193, R0.reuse, 0x3e, RZ ;  /* 0x0000003e00c17824 */ /* 0x040fe200078e02ff */
[----:B------:R-:W0:Y:S01]  /*1750*/  LDCU.64 UR4, c[0x0][0x3b0] ;  /* 0x00007600ff0477ac */ /* 0x000e220008000a00 */
[C---:B------:R-:W-:Y:S01]  /*1760*/  IMAD R243, R0.reuse, 0xac, RZ ;  /* 0x000000ac00f37824 */ /* 0x040fe200078e02ff */
[----:B------:R1:W5:Y:S01]  /*1770*/  LDG.E.U16 R52, desc[UR30][R52.64] ;  /* 0x0000001e34347981 */ /* 0x000362000c1e1500 */
[C---:B------:R-:W-:Y:S02]  /*1780*/  IMAD R206, R0.reuse, 0xca, RZ ;  /* 0x000000ca00ce7824 */ /* 0x040fe400078e02ff */
[C---:B------:R-:W-:Y:S01]  /*1790*/  IMAD R207, R0.reuse, 0x65, RZ ;  /* 0x0000006500cf7824 */ /* 0x040fe200078e02ff */
[----:B------:R2:W5:Y:S01]  /*17a0*/  LDG.E.U16 R2, desc[UR30][R2.64] ;  /* 0x0000001e02027981 */ /* 0x000562000c1e1500 */
[----:B------:R-:W-:-:S02]  /*17b0*/  IMAD R42, R0, 0x37, RZ ;  /* 0x00000037002a7824 */ /* 0x000fc400078e02ff */
[C---:B------:R-:W-:Y:S01]  /*17c0*/  IMAD R242, R0.reuse, 0xbe, RZ ;  /* 0x000000be00f27824 */ /* 0x040fe200078e02ff */
[----:B------:R4:W5:Y:S01]  /*17d0*/  LDG.E.U16 R8, desc[UR30][R8.64] ;  /* 0x0000001e08087981 */ /* 0x000962000c1e1500 */
[C---:B------:R-:W-:Y:S02]  /*17e0*/  IMAD R244, R0.reuse, 0xce, RZ ;  /* 0x000000ce00f47824 */ /* 0x040fe400078e02ff */
[C---:B------:R-:W-:Y:S01]  /*17f0*/  IMAD R248, R0.reuse, 0xde, RZ ;  /* 0x000000de00f87824 */ /* 0x040fe200078e02ff */
[----:B------:R-:W5:Y:S01]  /*1800*/  LDG.E.U16 R12, desc[UR30][R12.64] ;  /* 0x0000001e0c0c7981 */ /* 0x000f62000c1e1500 */
[----:B------:R-:W-:-:S03]  /*1810*/  IMAD R78, R0, 0x57, RZ ;  /* 0x00000057004e7824 */ /* 0x000fc600078e02ff */
[----:B------:R-:W5:Y:S04]  /*1820*/  LDG.E.U16 R14, desc[UR30][R14.64] ;  /* 0x0000001e0e0e7981 */ /* 0x000f68000c1e1500 */
        /* <DEDUP_REMOVED lines=19> */
[----:B---3--:R3:W-:Y:S01]  /*1960*/  STL [R1+0x4], R6 ;  /* 0x0000040601007387 */ /* 0x0087e20000100800 */
[----:B------:R-:W-:-:S02]  /*1970*/  IADD3 R120, P6, PT, R241, R250, RZ ;  /* 0x000000faf1787210 */ /* 0x000fc40007fde0ff */
[-C--:B------:R-:W-:Y:S01]  /*1980*/  LEA.HI.X.SX32 R155, R155, R4.reuse, 0x1, P4 ;  /* 0x000000049b9b7211 */ /* 0x080fe200020f0eff */
[----:B------:R-:W4:Y:S01]  /*1990*/  LDL.LU R11, [R1] ;  /* 0x00000000010b7983 */ /* 0x000f220000300800 */
[----:B------:R-:W-:Y:S02]  /*19a0*/  LEA.HI.X.SX32 R119, R119, R4, 0x1, P5 ;  /* 0x0000000477777211 */ /* 0x000fe400028f0eff */
[C---:B------:R-:W-:Y:S01]  /*19b0*/  LEA R177, R0.reuse, -R0, 0x7 ;  /* 0x8000000000b17211 */ /* 0x040fe200078e38ff */
[C---:B------:R-:W-:Y:S01]  /*19c0*/  IMAD R187, R0.reuse, 0x1e, RZ ;  /* 0x0000001e00bb7824 */ /* 0x040fe200078e02ff */
[----:B------:R-:W-:Y:S01]  /*19d0*/  IADD3 R122, P5, PT, R141, R250, RZ ;  /* 0x000000fa8d7a7210 */ /* 0x000fe20007fbe0ff */
[C---:B---3--:R-:W-:Y:S01]  /*19e0*/  IMAD R6, R0.reuse, 0x2c, RZ ;  /* 0x0000002c00067824 */ /* 0x048fe200078e02ff */
[----:B------:R-:W-:Y:S01]  /*19f0*/  LEA.HI.X.SX32 R121, R121, R4, 0x1, P6 ;  /* 0x0000000479797211 */ /* 0x000fe200030f0eff */
[C---:B------:R-:W-:Y:S01]  /*1a00*/  IMAD R173, R0.reuse, 0xe, RZ ;  /* 0x0000000e00ad7824 */ /* 0x040fe200078e02ff */
[----:B------:R-:W-:Y:S01]  /*1a10*/  IADD3 R124, P6, PT, R145, R250, RZ ;  /* 0x000000fa917c7210 */ /* 0x000fe20007fde0ff */
[C---:B------:R-:W-:Y:S01]  /*1a20*/  IMAD R181, R0.reuse, 0x2d, RZ ;  /* 0x0000002d00b57824 */ /* 0x040fe200078e02ff */
[----:B------:R-:W-:Y:S01]  /*1a30*/  LEA.HI.X.SX32 R123, R123, R4, 0x1, P5 ;  /* 0x000000047b7b7211 */ /* 0x000fe200028f0eff */
[----:B------:R-:W-:Y:S01]  /*1a40*/  IMAD R229, R0, 0x2f, RZ ;  /* 0x0000002f00e57824 */ /* 0x000fe200078e02ff */
[----:B------:R-:W-:Y:S01]  /*1a50*/  IADD3 R126, P5, PT, R153, R250, RZ ;  /* 0x000000fa997e7210 */ /* 0x000fe20007fbe0ff */
[----:B------:R-:W5:Y:S01]  /*1a60*/  LDG.E.U16 R40, desc[UR30][R40.64] ;  /* 0x0000001e28287981 */ /* 0x000f62000c1e1500 */
[----:B------:R-:W-:-:S02]  /*1a70*/  LEA.HI.X.SX32 R125, R125, R4, 0x1, P6 ;  /* 0x000000047d7d7211 */ /* 0x000fc400030f0eff */
        /* <DEDUP_REMOVED lines=9> */
[----:B------:R-:W5:Y:S01]  /*1b10*/  LDG.E.U16 R48, desc[UR30][R48.64] ;  /* 0x0000001e30307981 */ /* 0x000f62000c1e1500 */
[----:B------:R-:W-:-:S02]  /*1b20*/  IADD3 R132, P6, PT, R221, R250, RZ ;  /* 0x000000fadd847210 */ /* 0x000fc40007fde0ff */
[-C--:B------:R-:W-:Y:S01]  /*1b30*/  LEA.HI.X.SX32 R213, R213, R4.reuse, 0x1, P1 ;  /* 0x00000004d5d57211 */ /* 0x080fe200008f0eff */
[C---:B------:R-:W-:Y:S01]  /*1b40*/  IMAD R233, R0.reuse, 0xdc, RZ ;  /* 0x000000dc00e97824 */ /* 0x040fe200078e02ff */
[----:B------:R-:W-:Y:S01]  /*1b50*/  LEA.HI.X.SX32 R131, R131, R4, 0x1, P5 ;  /* 0x0000000483837211 */ /* 0x000fe200028f0eff */
[----:B-1----:R-:W1:Y:S01]  /*1b60*/  S2R R53, SR_TID.X ;  /* 0x0000000000357919 */ /* 0x002e620000002100 */
[----:B------:R-:W-:Y:S01]  /*1b70*/  IADD3 R134, P5, PT, R227, R250, RZ ;  /* 0x000000fae3867210 */ /* 0x000fe20007fbe0ff */
[----:B--2---:R-:W2:Y:S01]  /*1b80*/  LDC R3, c[0x0][0x380] ;  /* 0x0000e000ff037b82 */ /* 0x004ea20000000800 */
[----:B------:R-:W-:Y:S01]  /*1b90*/  LEA.HI.X.SX32 R133, R133, R4, 0x1, P6 ;  /* 0x0000000485857211 */ /* 0x000fe200030f0eff */
[----:B------:R-:W-:Y:S01]  /*1ba0*/  IMAD R241, R0, 0xbc, RZ ;  /* 0x000000bc00f17824 */ /* 0x000fe200078e02ff */
[----:B------:R-:W-:Y:S01]  /*1bb0*/  IADD3 R136, P6, PT, R38, R250, RZ ;  /* 0x000000fa26887210 */ /* 0x000fe20007fde0ff */
[----:B0-----:R-:W-:Y:S01]  /*1bc0*/  UIMAD UR4, UR17, UR4, URZ ;  /* 0x00000004110472a4 */ /* 0x001fe2000f8e02ff */
[----:B------:R-:W-:Y:S01]  /*1bd0*/  LEA.HI.X.SX32 R135, R135, R4, 0x1, P5 ;  /* 0x0000000487877211 */ /* 0x000fe200028f0eff */
[----:B------:R1:W5:Y:S01]  /*1be0*/  LDG.E.U16 R132, desc[UR30][R132.64] ;  /* 0x0000001e84847981 */ /* 0x000362000c1e1500 */
[----:B------:R-:W-:Y:S01]  /*1bf0*/  IADD3 R138, P5, PT, R231, R250, RZ ;  /* 0x000000fae78a7210 */ /* 0x000fe20007fbe0ff */
[----:B----4-:R-:W0:Y:S01]  /*1c00*/  LDC R9, c[0x0][0x3b8] ;  /* 0x0000ee00ff097b82 */ /* 0x010e220000000800 */
[----:B------:R-:W-:Y:S01]  /*1c10*/  LEA.HI.X.SX32 R137, R137, R4, 0x1, P6 ;  /* 0x0000000489897211 */ /* 0x000fe200030f0eff */
[----:B------:R3:W5:Y:S01]  /*1c20*/  LDG.E.U16 R54, desc[UR30][R54.64] ;  /* 0x0000001e36367981 */ /* 0x000762000c1e1500 */
[----:B------:R-:W-:-:S02]  /*1c30*/  IADD3 R140, P6, PT, R237, R250, RZ ;  /* 0x000000faed8c7210 */ /* 0x000fc40007fde0ff */
[----:B------:R-:W-:Y:S01]  /*1c40*/  LEA.HI.X.SX32 R139, R139, R4, 0x1, P5 ;  /* 0x000000048b8b7211 */ /* 0x000fe200028f0eff */
[----:B------:R3:W5:Y:S01]  /*1c50*/  LDG.E.U16 R60, desc[UR30][R60.64] ;  /* 0x0000001e3c3c7981 */ /* 0x000762000c1e1500 */
[----:B------:R-:W-:Y:S02]  /*1c60*/  IADD3 R142, P5, PT, R143, R250, RZ ;  /* 0x000000fa8f8e7210 */ /* 0x000fe40007fbe0ff */
[----:B------:R-:W-:Y:S01]  /*1c70*/  LEA.HI.X.SX32 R141, R141, R4, 0x1, P6 ;  /* 0x000000048d8d7211 */ /* 0x000fe200030f0eff */
[----:B------:R3:W5:Y:S01]  /*1c80*/  LDG.E.U16 R66, desc[UR30][R66.64] ;  /* 0x0000001e42427981 */ /* 0x000762000c1e1500 */
[----:B------:R-:W-:Y:S02]  /*1c90*/  IADD3 R144, P6, PT, R6, R250, RZ ;  /* 0x000000fa06907210 */ /* 0x000fe40007fde0ff */
        /* <DEDUP_REMOVED lines=8> */
[----:B------:R-:W-:Y:S02]  /*1d20*/  LEA R150, P5, R0, R250, 0x3 ;  /* 0x000000fa00967211 */ /* 0x000fe400078a18ff */
[----:B------:R-:W-:Y:S01]  /*1d30*/  LEA.HI.X.SX32 R149, R186, R4, 0x1, P6 ;  /* 0x00000004ba957211 */ /* 0x000fe200030f0eff */
[----:B------:R3:W5:Y:S01]  /*1d40*/  LDG.E.U16 R76, desc[UR30][R76.64] ;  /* 0x0000001e4c4c7981 */ /* 0x000762000c1e1500 */
[----:B------:R-:W-:-:S02]  /*1d50*/  IADD3 R152, P6, PT, R157, R250, RZ ;  /* 0x000000fa9d987210 */ /* 0x000fc40007fde0ff */
[----:B------:R-:W-:Y:S01]  /*1d60*/  LEA.HI.X.SX32 R151, R151, R4, 0x1, P5 ;  /* 0x0000000497977211 */ /* 0x000fe200028f0eff */
[----:B------:R3:W5:Y:S01]  /*1d70*/  LDG.E.U16 R80, desc[UR30][R80.64] ;  /* 0x0000001e50507981 */ /* 0x000762000c1e1500 */
[-C--:B------:R-:W-:Y:S02]  /*1d80*/  IADD3 R158, P5, PT, R158, R250.reuse, RZ ;  /* 0x000000fa9e9e7210 */ /* 0x080fe40007fbe0ff */
[----:B------:R-:W-:Y:S01]  /*1d90*/  IADD3 R156, P4, PT, R156, R250, RZ ;  /* 0x000000fa9c9c7210 */ /* 0x000fe20007f9e0ff */
[----:B------:R3:W5:Y:S01]  /*1da0*/  LDG.E.U16 R82, desc[UR30][R82.64] ;  /* 0x0000001e52527981 */ /* 0x000762000c1e1500 */
[----:B------:R-:W-:Y:S02]  /*1db0*/  LEA.HI.X.SX32 R153, R153, R4, 0x1, P6 ;  /* 0x0000000499997211 */ /* 0x000fe400030f0eff */
[----:B------:R-:W-:Y:S01]  /*1dc0*/  IADD3 R160, P6, PT, R160, R250, RZ ;  /* 0x000000faa0a07210 */ /* 0x000fe20007fde0ff */
[----:B------:R3:W5:Y:S01]  /*1dd0*/  LDG.E.U16 R84, desc[UR30][R84.64] ;  /* 0x0000001e54547981 */ /* 0x000762000c1e1500 */
[----:B------:R-:W-:-:S02]  /*1de0*/  LEA.HI.X.SX32 R159, R159, R4, 0x1, P5 ;  /* 0x000000049f9f7211 */ /* 0x000fc400028f0eff */
        /* <DEDUP_REMOVED lines=9> */
[----:B------:R-:W-:Y:S01]  /*1e80*/  IADD3 R170, P5, PT, R170, R250, RZ ;  /* 0x000000faaaaa7210 */ /* 0x000fe20007fbe0ff */
[----:B------:R3:W5:Y:S01]  /*1e90*/  LDG.E.U16 R92, desc[UR30][R92.64] ;  /* 0x0000001e5c5c7981 */ /* 0x000762000c1e1500 */
[----:B------:R-:W-:Y:S02]  /*1ea0*/  LEA.HI.X.SX32 R167, R167, R4, 0x1, P6 ;  /* 0x00000004a7a77211 */ /* 0x000fe400030f0eff */
        /* <DEDUP_REMOVED lines=11> */
[-C--:B------:R-:W-:Y:S02]  /*1f60*/  LEA.HI.X.SX32 R183, R183, R4.reuse, 0x1, P5 ;  /* 0x00000004b7b77211 */ /* 0x080fe400028f0eff */
[----:B------:R-:W-:Y:S01]  /*1f70*/  LEA.HI.X.SX32 R169, R169, R4, 0x1, P4 ;  /* 0x00000004a9a97211 */ /* 0x000fe200020f0eff */
[----:B------:R3:W5:Y:S01]  /*1f80*/  LDG.E.U16 R102, desc[UR30][R102.64] ;  /* 0x0000001e66667981 */ /* 0x000762000c1e1500 */
[----:B------:R-:W-:-:S02]  /*1f90*/  IADD3 R188, P5, PT, R187, R250, RZ ;  /* 0x000000fabbbc7210 */ /* 0x000fc40007fbe0ff */
[C---:B------:R-:W-:Y:S01]  /*1fa0*/  IADD3 R174, P4, PT, R173.reuse, R250, RZ ;  /* 0x000000faadae7210 */ /* 0x040fe20007f9e0ff */
[----:B------:R3:W5:Y:S01]  /*1fb0*/  LDG.E.U16 R104, desc[UR30][R104.64] ;  /* 0x0000001e68687981 */ /* 0x000762000c1e1500 */
[----:B------:R-:W-:Y:S02]  /*1fc0*/  LEA.HI.X.SX32 R173, R173, R4, 0x1, P6 ;  /* 0x00000004adad7211 */ /* 0x000fe400030f0eff */
[----:B------:R-:W-:Y:S01]  /*1fd0*/  IADD3 R178, P6, PT, R178, R250, RZ ;  /* 0x000000fab2b27210 */ /* 0x000fe20007fde0ff */
[----:B------:R3:W5:Y:S01]  /*1fe0*/  LDG.E.U16 R106, desc[UR30][R106.64] ;  /* 0x0000001e6a6a7981 */ /* 0x000762000c1e1500 */
[-C--:B------:R-:W-:Y:S02]  /*1ff0*/  LEA.HI.X.SX32 R189, R189, R4.reuse, 0x1, P5 ;  /* 0x00000004bdbd7211 */ /* 0x080fe400028f0eff */
[----:B------:R-:W-:Y:S01]  /*2000*/  LEA.HI.X.SX32 R175, R175, R4, 0x1, P4 ;  /* 0x00000004afaf7211 */ /* 0x000fe200020f0eff */
[----:B------:R3:W5:Y:S01]  /*2010*/  LDG.E.U16 R108, desc[UR30][R108.64] ;  /* 0x0000001e6c6c7981 */ /* 0x000762000c1e1500 */
[----:B------:R-:W-:-:S02]  /*2020*/  IADD3 R194, P5, PT, R191, R250, RZ ;  /* 0x000000fabfc27210 */ /* 0x000fc40007fbe0ff */
[----:B------:R-:W-:Y:S01]  /*2030*/  IADD3 R180, P4, PT, R180, R250, RZ ;  /* 0x000000fab4b47210 */ /* 0x000fe20007f9e0ff */
        /* <DEDUP_REMOVED lines=8> */
[-C--:B------:R-:W-:Y:S01]  /*20c0*/  IADD3 R186, P4, PT, R186, R250.reuse, RZ ;  /* 0x000000fababa7210 */ /* 0x080fe20007f9e0ff */
[----:B------:R3:W5:Y:S01]  /*20d0*/  LDG.E.U16 R118, desc[UR30][R118.64] ;  /* 0x0000001e76767981 */ /* 0x000762000c1e1500 */
[----:B------:R-:W-:Y:S02]  /*20e0*/  IADD3 R198, P3, PT, R198, R250, RZ ;  /* 0x000000fac6c67210 */ /* 0x000fe40007f7e0ff */
[-C--:B------:R-:W-:Y:S01]  /*20f0*/  LEA.HI.X.SX32 R209, R209, R4.reuse, 0x1, P2 ;  /* 0x00000004d1d17211 */ /* 0x080fe200010f0eff */
[----:B------:R3:W5:Y:S01]  /*2100*/  LDG.E.U16 R120, desc[UR30][R120.64] ;  /* 0x0000001e78787981 */ /* 0x000762000c1e1500 */
[----:B------:R-:W-:Y:S02]  /*2110*/  LEA.HI.X.SX32 R185, R185, R4, 0x1, P6 ;  /* 0x00000004b9b97211 */ /* 0x000fe400030f0eff */
[-C--:B------:R-:W-:Y:S01]  /*2120*/  IADD3 R210, P2, PT, R251, R250.reuse, RZ ;  /* 0x000000fafbd27210 */ /* 0x080fe20007f5e0ff */
[----:B------:R3:W5:Y:S01]  /*2130*/  LDG.E.U16 R122, desc[UR30][R122.64] ;  /* 0x0000001e7a7a7981 */ /* 0x000762000c1e1500 */
[----:B------:R-:W-:-:S02]  /*2140*/  IADD3 R190, P6, PT, R190, R250, RZ ;  /* 0x000000fabebe7210 */ /* 0x000fc40007fde0ff */
[-C--:B------:R-:W-:Y:S01]  /*2150*/  LEA.HI.X.SX32 R203, R203, R4.reuse, 0x1, P5 ;  /* 0x00000004cbcb7211 */ /* 0x080fe200028f0eff */
[----:B------:R3:W5:Y:S01]  /*2160*/  LDG.E.U16 R124, desc[UR30][R124.64] ;  /* 0x0000001e7c7c7981 */ /* 0x000762000c1e1500 */
[----:B------:R-:W-:Y:S02]  /*2170*/  LEA.HI.X.SX32 R187, R187, R4, 0x1, P4 ;  /* 0x00000004bbbb7211 */ /* 0x000fe400020f0eff */
[----:B------:R-:W-:Y:S01]  /*2180*/  IADD3 R214, P1, PT, R249, R250, RZ ;  /* 0x000000faf9d67210 */ /* 0x000fe20007f3e0ff */
[C---:B------:R-:W-:Y:S01]  /*2190*/  IMAD R6, R0.reuse, 0x6e, RZ ;  /* 0x0000006e00067824 */ /* 0x040fe200078e02ff */
[----:B------:R-:W-:Y:S01]  /*21a0*/  LEA.HI.X.SX32 R199, R199, R4, 0x1, P3 ;  /* 0x00000004c7c77211 */ /* 0x000fe200018f0eff */
[C---:B------:R-:W-:Y:S01]  /*21b0*/  IMAD R231, R0.reuse, 0xec, RZ ;  /* 0x000000ec00e77824 */ /* 0x040fe200078e02ff */
[-C--:B------:R-:W-:Y:S01]  /*21c0*/  IADD3 R218, P5, PT, R245, R250.reuse, RZ ;  /* 0x000000faf5da7210 */ /* 0x080fe20007fbe0ff */
[----:B------:R-:W-:Y:S01]  /*21d0*/  IMAD R237, R0, 0x9e, RZ ;  /* 0x0000009e00ed7824 */ /* 0x000fe200078e02ff */
[-C--:B------:R-:W-:Y:S01]  /*21e0*/  IADD3 R192, P4, PT, R192, R250.reuse, RZ ;  /* 0x000000fac0c07210 */ /* 0x080fe20007f9e0ff */
[----:B------:R-:W-:Y:S01]  /*21f0*/  IMAD R251, R0, 0xee, RZ ;  /* 0x000000ee00fb7824 */ /* 0x000fe200078e02ff */
[----:B------:R-:W-:Y:S01]  /*2200*/  IADD3 R216, P3, PT, R247, R250, RZ ;  /* 0x000000faf7d87210 */ /* 0x000fe20007f7e0ff */
[----:B------:R-:W-:Y:S01]  /*2210*/  USHF.L.U32 UR4, UR4, 0x1, URZ ;  /* 0x0000000104047899 */ /* 0x000fe200080006ff */
[-C--:B------:R-:W-:Y:S01]  /*2220*/  LEA.HI.X.SX32 R211, R211, R4.reuse, 0x1, P2 ;  /* 0x00000004d3d37211 */ /* 0x080fe200010f0eff */
[----:B------:R3:W5:Y:S01]  /*2230*/  LDG.E.U16 R126, desc[UR30][R126.64] ;  /* 0x0000001e7e7e7981 */ /* 0x000762000c1e1500 */
[----:B------:R-:W-:-:S02]  /*2240*/  LEA.HI.X.SX32 R191, R191, R4, 0x1, P6 ;  /* 0x00000004bfbf7211 */ /* 0x000fc400030f0eff */
[-C--:B------:R-:W-:Y:S01]  /*2250*/  IADD3 R224, P2, PT, R219, R250.reuse, RZ ;  /* 0x000000fadbe07210 */ /* 0x080fe20007f5e0ff */
[----:B------:R3:W5:Y:S01]  /*2260*/  LDG.E.U16 R128, desc[UR30][R128.64] ;  /* 0x0000001e80807981 */ /* 0x000762000c1e1500 */
[----:B------:R-:W-:Y:S02]  /*2270*/  IADD3 R200, P6, PT, R193, R250, RZ ;  /* 0x000000fac1c87210 */ /* 0x000fe40007fde0ff */
[-C--:B------:R-:W-:Y:S01]  /*2280*/  LEA.HI.X.SX32 R215, R215, R4.reuse, 0x1, P1 ;  /* 0x00000004d7d77211 */ /* 0x080fe200008f0eff */
[----:B------:R3:W5:Y:S01]  /*2290*/  LDG.E.U16 R130, desc[UR30][R130.64] ;  /* 0x0000001e82827981 */ /* 0x000762000c1e1500 */
[-C--:B------:R-:W-:Y:S02]  /*22a0*/  LEA.HI.X.SX32 R219, R219, R4.reuse, 0x1, P5 ;  /* 0x00000004dbdb7211 */ /* 0x080fe400028f0eff */
[----:B------:R-:W-:Y:S01]  /*22b0*/  LEA.HI.X.SX32 R193, R193, R4, 0x1, P4 ;  /* 0x00000004c1c17211 */ /* 0x000fe200020f0eff */
[----:B------:R3:W5:Y:S01]  /*22c0*/  LDG.E.U16 R134, desc[UR30][R134.64] ;  /* 0x0000001e86867981 */ /* 0x000762000c1e1500 */
[----:B------:R-:W-:-:S02]  /*22d0*/  IADD3 R226, P1, PT, R239, R250, RZ ;  /* 0x000000faefe27210 */ /* 0x000fc40007f3e0ff */
[----:B------:R-:W-:Y:S01]  /*22e0*/  LEA.HI.X.SX32 R217, R217, R4, 0x1, P3 ;  /* 0x00000004d9d97211 */ /* 0x000fe200018f0eff */
[----:B------:R3:W5:Y:S01]  /*22f0*/  LDG.E.U16 R136, desc[UR30][R136.64] ;  /* 0x0000001e88887981 */ /* 0x000762000c1e1500 */
[-C--:B------:R-:W-:Y:S02]  /*2300*/  IADD3 R232, P5, PT, R223, R250.reuse, RZ ;  /* 0x000000fadfe87210 */ /* 0x080fe40007fbe0ff */
[-C--:B------:R-:W-:Y:S01]  /*2310*/  IADD3 R204, P4, PT, R204, R250.reuse, RZ ;  /* 0x000000facccc7210 */ /* 0x080fe20007f9e0ff */
[----:B------:R3:W5:Y:S01]  /*2320*/  LDG.E.U16 R138, desc[UR30][R138.64] ;  /* 0x0000001e8a8a7981 */ /* 0x000762000c1e1500 */
[----:B------:R-:W-:Y:S02]  /*2330*/  IADD3 R228, P3, PT, R233, R250, RZ ;  /* 0x000000fae9e47210 */ /* 0x000fe40007f7e0ff */
[-C--:B------:R-:W-:Y:S01]  /*2340*/  LEA.HI.X.SX32 R233, R229, R4.reuse, 0x1, P5 ;  /* 0x00000004e5e97211 */ /* 0x080fe200028f0eff */
[----:B------:R3:W5:Y:S01]  /*2350*/  LDG.E.U16 R140, desc[UR30][R140.64] ;  /* 0x0000001e8c8c7981 */ /* 0x000762000c1e1500 */
[----:B------:R-:W-:-:S02]  /*2360*/  LEA.HI.X.SX32 R227, R227, R4, 0x1, P1 ;  /* 0x00000004e3e37211 */ /* 0x000fc400008f0eff */
[-C--:B------:R-:W-:Y:S01]  /*2370*/  LEA.HI.X.SX32 R205, R205, R4.reuse, 0x1, P4 ;  /* 0x00000004cdcd7211 */ /* 0x080fe200020f0eff */
[----:B------:R3:W5:Y:S01]  /*2380*/  LDG.E.U16 R142, desc[UR30][R142.64] ;  /* 0x0000001e8e8e7981 */ /* 0x000762000c1e1500 */
[----:B------:R-:W-:Y:S02]  /*2390*/  LEA.HI.X.SX32 R225, R225, R4, 0x1, P2 ;  /* 0x00000004e1e17211 */ /* 0x000fe400010f0eff */
[C---:B------:R-:W-:Y:S01]  /*23a0*/  IADD3 R240, P1, PT, R6.reuse, R250, RZ ;  /* 0x000000fa06f07210 */ /* 0x040fe20007f3e0ff */
[----:B------:R3:W5:Y:S01]  /*23b0*/  LDG.E.U16 R144, desc[UR30][R144.64] ;  /* 0x0000001e90907981 */ /* 0x000762000c1e1500 */
[-C--:B------:R-:W-:Y:S01]  /*23c0*/  LEA.HI.X.SX32 R229, R6, R4.reuse, 0x1, P3 ;  /* 0x0000000406e57211 */ /* 0x080fe200018f0eff */
[C---:B------:R-:W-:Y:S01]  /*23d0*/  IMAD R6, R0.reuse, 0x7e, RZ ;  /* 0x0000007e00067824 */ /* 0x040fe200078e02ff */
[----:B------:R-:W-:Y:S01]  /*23e0*/  LEA.HI.X.SX32 R201, R201, R4, 0x1, P6 ;  /* 0x00000004c9c97211 */ /* 0x000fe200030f0eff */
[----:B------:R-:W-:Y:S01]  /*23f0*/  IMAD R239, R0, 0xae, RZ ;  /* 0x000000ae00ef7824 */ /* 0x000fe200078e02ff */
[-C--:B------:R-:W-:Y:S01]  /*2400*/  IADD3 R220, P4, PT, R243, R250.reuse, RZ ;  /* 0x000000faf3dc7210 */ /* 0x080fe20007f9e0ff */
[----:B------:R3:W5:Y:S01]  /*2410*/  LDG.E.U16 R146, desc[UR30][R146.64] ;  /* 0x0000001e92927981 */ /* 0x000762000c1e1500 */
[----:B------:R-:W-:-:S02]  /*2420*/  IADD3 R230, P2, PT, R231, R250, RZ ;  /* 0x000000fae7e67210 */ /* 0x000fc40007f5e0ff */
[----:B------:R-:W-:Y:S01]  /*2430*/  IADD3 R206, P6, PT, R206, R250, RZ ;  /* 0x000000facece7210 */ /* 0x000fe20007fde0ff */
[----:B------:R3:W5:Y:S01]  /*2440*/  LDG.E.U16 R148, desc[UR30][R148.64] ;  /* 0x0000001e94947981 */ /* 0x000762000c1e1500 */
[-C--:B------:R-:W-:Y:S02]  /*2450*/  LEA.HI.X.SX32 R221, R221, R4.reuse, 0x1, P4 ;  /* 0x00000004dddd7211 */ /* 0x080fe400020f0eff */
[-C--:B------:R-:W-:Y:S01]  /*2460*/  LEA.HI.X.SX32 R231, R38, R4.reuse, 0x1, P2 ;  /* 0x0000000426e77211 */ /* 0x080fe200010f0eff */
[----:B------:R3:W5:Y:S01]  /*2470*/  LDG.E.U16 R150, desc[UR30][R150.64] ;  /* 0x0000001e96967981 */ /* 0x000762000c1e1500 */
[----:B------:R-:W-:Y:S02]  /*2480*/  LEA.HI.X.SX32 R207, R207, R4, 0x1, P6 ;  /* 0x00000004cfcf7211 */ /* 0x000fe400030f0eff */
[----:B------:R-:W-:Y:S01]  /*2490*/  IADD3 R234, P4, PT, R235, R250, RZ ;  /* 0x000000faebea7210 */ /* 0x000fe20007f9e0ff */
[----:B------:R3:W5:Y:S01]  /*24a0*/  LDG.E.U16 R152, desc[UR30][R152.64] ;  /* 0x0000001e98987981 */ /* 0x000762000c1e1500 */
[----:B------:R-:W-:-:S02]  /*24b0*/  LEA R38, R0, -R0, 0x6 ;  /* 0x8000000000267211 */ /* 0x000fc400078e30ff */
[-C--:B------:R-:W-:Y:S01]  /*24c0*/  IADD3 R246, P2, PT, R6, R250.reuse, RZ ;  /* 0x000000fa06f67210 */ /* 0x080fe20007f5e0ff */
[----:B------:R3:W5:Y:S01]  /*24d0*/  LDG.E.U16 R156, desc[UR30][R156.64] ;  /* 0x0000001e9c9c7981 */ /* 0x000762000c1e1500 */
[-C--:B------:R-:W-:Y:S02]  /*24e0*/  IADD3 R222, P6, PT, R241, R250.reuse, RZ ;  /* 0x000000faf1de7210 */ /* 0x080fe40007fde0ff */
[----:B------:R-:W-:Y:S01]  /*24f0*/  IADD3 R236, P5, PT, R237, R250, RZ ;  /* 0x000000faedec7210 */ /* 0x000fe20007fbe0ff */
[----:B------:R-:W-:Y:S01]  /*2500*/  IMAD R237, R0, 0x4f, RZ ;  /* 0x0000004f00ed7824 */ /* 0x000fe200078e02ff */
[-C--:B------:R-:W-:Y:S01]  /*2510*/  LEA.HI.X.SX32 R241, R42, R4.reuse, 0x1, P1 ;  /* 0x000000042af17211 */ /* 0x080fe200008f0eff */
[----:B------:R-:W-:Y:S01]  /*2520*/  IMAD R42, R0, 0x5f, RZ ;  /* 0x0000005f002a7824 */ /* 0x000fe200078e02ff */
[-C--:B------:R-:W-:Y:S01]  /*2530*/  LEA.HI.X.SX32 R247, R38, R4.reuse, 0x1, P2 ;  /* 0x0000000426f77211 */ /* 0x080fe200010f0eff */
[----:B------:R-:W-:Y:S01]  /*2540*/  IMAD R38, R0, 0x67, RZ ;  /* 0x0000006700267824 */ /* 0x000fe200078e02ff */
[-C--:B------:R-:W-:Y:S01]  /*2550*/  LEA.HI.X.SX32 R235, R6, R4.reuse, 0x1, P4 ;  /* 0x0000000406eb7211 */ /* 0x080fe200020f0eff */
[C---:B------:R-:W-:Y:S01]  /*2560*/  IMAD R6, R0.reuse, 0x6f, RZ ;  /* 0x0000006f00067824 */ /* 0x040fe200078e02ff */
[----:B------:R-:W-:Y:S01]  /*2570*/  LEA.HI.X.SX32 R223, R223, R4, 0x1, P6 ;  /* 0x00000004dfdf7211 */ /* 0x000fe200030f0eff */
[----:B------:R-:W-:Y:S01]  /*2580*/  IMAD R0, R0, 0x77, RZ ;  /* 0x0000007700007824 */ /* 0x000fe200078e02ff */
[-C--:B------:R-:W-:Y:S01]  /*2590*/  IADD3 R238, P6, PT, R239, R250.reuse, RZ ;  /* 0x000000faefee7210 */ /* 0x080fe20007fde0ff */
[----:B------:R3:W5:Y:S01]  /*25a0*/  LDG.E.U16 R158, desc[UR30][R158.64] ;  /* 0x0000001e9e9e7981 */ /* 0x000762000c1e1500 */
[----:B------:R-:W-:-:S02]  /*25b0*/  IADD3 R242, P1, PT, R242, R250, RZ ;  /* 0x000000faf2f27210 */ /* 0x000fc40007f3e0ff */
[-C--:B------:R-:W-:Y:S01]  /*25c0*/  IADD3 R244, P3, PT, R244, R250.reuse, RZ ;  /* 0x000000faf4f47210 */ /* 0x080fe20007f7e0ff */
[----:B------:R3:W5:Y:S01]  /*25d0*/  LDG.E.U16 R160, desc[UR30][R160.64] ;  /* 0x0000001ea0a07981 */ /* 0x000762000c1e1500 */
[-C--:B------:R-:W-:Y:S02]  /*25e0*/  IADD3 R248, P2, PT, R248, R250.reuse, RZ ;  /* 0x000000faf8f87210 */ /* 0x080fe40007f5e0ff */
[----:B------:R-:W-:Y:S01]  /*25f0*/  IADD3 R250, P4, PT, R251, R250, RZ ;  /* 0x000000fafbfa7210 */ /* 0x000fe20007f9e0ff */
[----:B------:R3:W5:Y:S03]  /*2600*/  LDG.E.U16 R162, desc[UR30][R162.64] ;  /* 0x0000001ea2a27981 */ /* 0x000766000c1e1500 */
[-C--:B------:R-:W-:Y:S01]  /*2610*/  LEA.HI.X.SX32 R251, R0, R4.reuse, 0x1, P4 ;  /* 0x0000000400fb7211 */ /* 0x080fe200020f0eff */
[----:B------:R-:W-:Y:S01]  /*2620*/  IMAD R0, R252, UR5, RZ ;  /* 0x00000005fc007c24 */ /* 0x000fe2000f8e02ff */
[-C--:B------:R-:W-:Y:S01]  /*2630*/  LEA.HI.X.SX32 R237, R237, R4.reuse, 0x1, P5 ;  /* 0x00000004eded7211 */ /* 0x080fe200028f0eff */
[----:B------:R3:W5:Y:S03]  /*2640*/  LDG.E.U16 R164, desc[UR30][R164.64] ;  /* 0x0000001ea4a47981 */ /* 0x000766000c1e1500 */
[----:B------:R-:W-:Y:S01]  /*2650*/  SHF.L.U32 R0, R0, 0x1, RZ ;  /* 0x0000000100007819 */ /* 0x000fe200000006ff */
[----:B------:R3:W5:Y:S03]  /*2660*/  LDG.E.U16 R166, desc[UR30][R166.64] ;  /* 0x0000001ea6a67981 */ /* 0x000766000c1e1500 */
[----:B--2---:R-:W-:Y:S01]  /*2670*/  IADD3 R0, PT, PT, R0, UR4, R3 ;  /* 0x0000000400007c10 */ /* 0x004fe2000fffe003 */
[----:B------:R3:W5:Y:S01]  /*2680*/  LDG.E.U16 R168, desc[UR30][R168.64] ;  /* 0x0000001ea8a87981 */ /* 0x000762000c1e1500 */
[----:B------:R-:W-:-:S02]  /*2690*/  LEA.HI.X.SX32 R239, R78, R4, 0x1, P6 ;  /* 0x000000044eef7211 */ /* 0x000fc400030f0eff */
[-C--:B------:R-:W-:Y:S01]  /*26a0*/  LEA.HI.X.SX32 R243, R42, R4.reuse, 0x1, P1 ;  /* 0x000000042af37211 */ /* 0x080fe200008f0eff */
[C-C-:B0-----:R-:W-:Y:S01]  /*26b0*/  IMAD R42, R9.reuse, 0x92, R0.reuse ;  /* 0x00000092092a7824 */ /* 0x141fe200078e0200 */
[-C--:B------:R-:W-:Y:S01]  /*26c0*/  LEA.HI.X.SX32 R245, R38, R4.reuse, 0x1, P3 ;  /* 0x0000000426f57211 */ /* 0x080fe200018f0eff */
[C-C-:B------:R-:W-:Y:S01]  /*26d0*/  IMAD R38, R9.reuse, 0x82, R0.reuse ;  /* 0x0000008209267824 */ /* 0x140fe200078e0200 */
[----:B------:R-:W-:Y:S01]  /*26e0*/  LEA.HI.X.SX32 R249, R6, R4, 0x1, P2 ;  /* 0x0000000406f97211 */ /* 0x000fe200010f0eff */
[C-C-:B------:R-:W-:Y:S01]  /*26f0*/  IMAD R6, R9.reuse, 0x90, R0.reuse ;  /* 0x0000009009067824 */ /* 0x140fe200078e0200 */
[C---:B------:R-:W-:Y:S01]  /*2700*/  LEA R4, R9.reuse, R0, 0x7 ;  /* 0x0000000009047211 */ /* 0x040fe200078e38ff */
[--C-:B------:R-:W-:Y:S01]  /*2710*/  IMAD R78, R9, 0x84, R0.reuse ;  /* 0x00000084094e7824 */ /* 0x100fe200078e0200 */
[----:B-1----:R-:W-:Y:S01]  /*2720*/  SHF.L.U32 R133, R53, 0x1, RZ ;  /* 0x0000000135857819 */ /* 0x002fe200000006ff */
[C-C-:B------:R-:W-:Y:S01]  /*2730*/  IMAD R110, R9.reuse, 0x86, R0.reuse ;  /* 0x00000086096e7824 */ /* 0x140fe200078e0200 */
[----:B------:R3:W5:Y:S01]  /*2740*/  LDG.E.U16 R170, desc[UR30][R170.64] ;  /* 0x0000001eaaaa7981 */ /* 0x000762000c1e1500 */
[----:B------:R-:W-:-:S02]  /*2750*/  IMAD R196, R9, 0x8a, R0 ;  /* 0x0000008a09c47824 */ /* 0x000fc400078e0200 */
[C-C-:B------:R-:W-:Y:S01]  /*2760*/  IMAD R208, R9.reuse, 0x8c, R0.reuse ;  /* 0x0000008c09d07824 */ /* 0x140fe200078e0200 */
[----:B------:R3:W5:Y:S01]  /*2770*/  LDG.E.U16 R174, desc[UR30][R174.64] ;  /* 0x0000001eaeae7981 */ /* 0x000762000c1e1500 */
[C-C-:B------:R-:W-:Y:S02]  /*2780*/  IMAD R212, R9.reuse, 0x8e, R0.reuse ;  /* 0x0000008e09d47824 */ /* 0x140fe400078e0200 */
[----:B------:R-:W-:Y:S01]  /*2790*/  IMAD R154, R9, 0x88, R0 ;  /* 0x00000088099a7824 */ /* 0x000fe200078e0200 */
[----:B------:R-:W-:Y:S01]  /*27a0*/  SHF.R.U32.HI R0, RZ, 0x5, R53 ;  /* 0x00000005ff007819 */ /* 0x000fe20000011635 */
[----:B------:R3:W5:Y:S01]  /*27b0*/  LDG.E.U16 R172, desc[UR30][R172.64] ;  /* 0x0000001eacac7981 */ /* 0x000762000c1e1500 */
[----:B------:R-:W-:Y:S02]  /*27c0*/  LOP3.LUT R133, R133, 0x7e, RZ, 0xc0, !PT ;  /* 0x0000007e85857812 */ /* 0x000fe400078ec0ff */
[----:B------:R-:W-:Y:S01]  /*27d0*/  R2UR UR9, R0 ;  /* 0x00000000000972ca */ /* 0x000fe200000e0000 */
[----:B------:R3:W5:Y:S01]  /*27e0*/  LDG.E.U16 R176, desc[UR30][R176.64] ;  /* 0x0000001eb0b07981 */ /* 0x000762000c1e1500 */
[----:B------:R-:W-:-:S03]  /*27f0*/  LOP3.LUT R0, R53, 0x40, RZ, 0xc0, !PT ;  /* 0x0000004035007812 */ /* 0x000fc600078ec0ff */
[----:B------:R3:W5:Y:S01]  /*2800*/  LDG.E.U16 R178, desc[UR30][R178.64] ;  /* 0x0000001eb2b27981 */ /* 0x000762000c1e1500 */
[----:B------:R-:W-:-:S03]  /*2810*/  LEA R3, R0, R133, 0x8 ;  /* 0x0000008500037211 */ /* 0x000fc600078e40ff */
[----:B------:R3:W5:Y:S04]  /*2820*/  LDG.E.U16 R180, desc[UR30][R180.64] ;  /* 0x0000001eb4b47981 */ /* 0x000768000c1e1500 */
[----:B------:R3:W5:Y:S01]  /*2830*/  LDG.E.U16 R182, desc[UR30][R182.64] ;  /* 0x0000001eb6b67981 */ /* 0x000762000c1e1500 */
[----:B------:R-:W-:-:S03]  /*2840*/  R2UR UR29, R11 ;  /* 0x000000000b1d72ca */ /* 0x000fc600000e0000 */
[----:B------:R3:W5:Y:S04]  /*2850*/  LDG.E.U16 R184, desc[UR30][R184.64] ;  /* 0x0000001eb8b87981 */ /* 0x000768000c1e1500 */
        /* <DEDUP_REMOVED lines=39> */
[----:B------:R3:W5:Y:S01]  /*2ad0*/  LDG.E.U16 R212, desc[UR30][R212.64] ;  /* 0x0000001ed4d47981 */ /* 0x000762000c1e1500 */
[----:B------:R-:W-:Y:S05]  /*2ae0*/  @P0 BRA `(.L_x_5) ;  /* 0x0000000000180947 */ /* 0x000fea0003800000 */
[----:B------:R-:W-:Y:S01]  /*2af0*/  ELECT P1, URZ, PT ;  /* 0x0000000000ff782f */ /* 0x000fe20003820000 */
[----:B---3--:R-:W-:Y:S01]  /*2b00*/  HFMA2 R5, -RZ, RZ, 0, 5.9604644775390625e-08 ;  /* 0x00000001ff057431 */ /* 0x008fe200000001ff */
[----:B------:R-:W-:Y:S01]  /*2b10*/  UMOV UR4, 0x40 ;  /* 0x0000004000047882 */ /* 0x000fe20000000000 */
[----:B------:R-:W-:Y:S01]  /*2b20*/  UVIRTCOUNT.DEALLOC.SMPOOL 0x80 ;  /* 0x000000800000784c */ /* 0x000fe20000000000 */
[----:B------:R-:W-:-:S09]  /*2b30*/  ULEA UR4, UR8, UR4, 0x18 ;  /* 0x0000000408047291 */ /* 0x000fd2000f8ec0ff */
[----:B------:R0:W-:Y:S03]  /*2b40*/  @P1 STS.U8 [UR4], R5 ;  /* 0x00000005ff001988 */ /* 0x0001e60008000004 */
.L_x_5:
[----:B------:R-:W2:Y:S01]  /*2b50*/  LDL.LU R9, [R1+0xc] ;  /* 0x00000c0001097983 */ /* 0x000ea20000300800 */
[----:B------:R-:W1:Y:S03]  /*2b60*/  LDCU UR4, c[0x0][0x3c0] ;  /* 0x00007800ff0477ac */ /* 0x000e660008000800 */
[----:B-----5:R-:W-:Y:S01]  /*2b70*/  STS.U16 [R3+UR16+0x1000], R2 ;  /* 0x0010000203007988 */ /* 0x020fe20008000410 */
[----:B------:R-:W4:Y:S03]  /*2b80*/  LDCU UR5, c[0x0][0x3c8] ;  /* 0x00007900ff0577ac */ /* 0x000f260008000800 */
[----:B------:R-:W-:Y:S04]  /*2b90*/  STS.U16 [R3+UR16+0x2000], R4 ;  /* 0x0020000403007988 */ /* 0x000fe80008000410 */
[----:B------:R-:W-:Y:S04]  /*2ba0*/  STS.U16 [R3+UR16+0x2400], R6 ;  /* 0x0024000603007988 */ /* 0x000fe80008000410 */
[----:B------:R-:W-:Y:S04]  /*2bb0*/  STS.U16 [R3+UR16+0x1400], R14 ;  /* 0x0014000e03007988 */ /* 0x000fe80008000410 */
[----:B------:R-:W-:Y:S04]  /*2bc0*/  STS.U16 [R3+UR16+0x2800], R16 ;  /* 0x0028001003007988 */ /* 0x000fe80008000410 */
[----:B------:R-:W-:Y:S04]  /*2bd0*/  STS.U16 [R3+UR16+0x2c00], R18 ;  /* 0x002c001203007988 */ /* 0x000fe80008000410 */
[----:B------:R-:W-:Y:S04]  /*2be0*/  STS.U16 [R3+UR16+0xc00], R20 ;  /* 0x000c001403007988 */ /* 0x000fe80008000410 */
[----:B------:R0:W-:Y:S04]  /*2bf0*/  STS.U16 [R3+UR16+0x1800], R22 ;  /* 0x0018001603007988 */ /* 0x0001e80008000410 */
[----:B------:R-:W-:Y:S04]  /*2c00*/  STS.U16 [R3+UR16+0x3000], R24 ;  /* 0x0030001803007988 */ /* 0x000fe80008000410 */
[----:B------:R-:W-:Y:S04]  /*2c10*/  STS.U16 [R3+UR16+0x3400], R26 ;  /* 0x0034001a03007988 */ /* 0x000fe80008000410 */
[----:B------:R-:W-:Y:S04]  /*2c20*/  STS.U16 [R3+UR16+0x1c00], R30 ;  /* 0x001c001e03007988 */ /* 0x000fe80008000410 */
[----:B------:R-:W-:Y:S04]  /*2c30*/  STS.U16 [R3+UR16+0x3800], R32 ;  /* 0x0038002003007988 */ /* 0x000fe80008000410 */
[----:B------:R3:W-:Y:S01]  /*2c40*/  STS.U16 [R3+UR16+0x3c00], R34 ;  /* 0x003c002203007988 */ /* 0x0007e20008000410 */
[----:B------:R-:W-:Y:S01]  /*2c50*/  USHF.L.U32 UR6, UR9, 0x15, URZ ;  /* 0x0000001509067899 */ /* 0x000fe200080006ff */
[----:B------:R-:W-:Y:S01]  /*2c60*/  LOP3.LUT P1, RZ, R53, 0x7f, RZ, 0xc0, !PT ;  /* 0x0000007f35ff7812 */ /* 0x000fe2000782c0ff */
[----:B---3--:R-:W3:Y:S01]  /*2c70*/  LDC R169, c[0x0][0x3c4] ;  /* 0x0000f100ffa97b82 */ /* 0x008ee20000000800 */
[----:B------:R-:W3:Y:S01]  /*2c80*/  LDL.LU R7, [R1+0x8] ;  /* 0x0000080001077983 */ /* 0x000ee20000300800 */
[----:B------:R-:W-:Y:S01]  /*2c90*/  UMOV UR10, 0x1 ;  /* 0x00000001000a7882 */ /* 0x000fe20000000000 */
[----:B------:R-:W0:Y:S02]  /*2ca0*/  LDCU UR26, c[0x0][0x3f0] ;  /* 0x00007e00ff1a77ac */ /* 0x000e240008000800 */
[----:B0-----:R-:W3:Y:S01]  /*2cb0*/  LDL.LU R5, [R1+0x4] ;  /* 0x0000040001057983 */ /* 0x001ee20000300800 */
[----:B------:R-:W-:Y:S01]  /*2cc0*/  PRMT R11, RZ, 0x7610, R11 ;  /* 0x00007610ff0b7816 */ /* 0x000fe2000000000b */
[----:B-1----:R-:W-:Y:S01]  /*2cd0*/  UIMAD UR4, UR17, UR4, URZ ;  /* 0x00000004110472a4 */ /* 0x002fe2000f8e02ff */
[----:B------:R-:W0:Y:S01]  /*2ce0*/  LDC R171, c[0x0][0x3c4] ;  /* 0x0000f100ffab7b82 */ /* 0x000e220000000800 */
[----:B------:R-:W-:-:S02]  /*2cf0*/  ULOP3.LUT UR6, UR6, 0x600000, URZ, 0xc0, !UPT ;  /* 0x0060000006067892 */ /* 0x000fc4000f8ec0ff */
[----:B------:R-:W-:Y:S02]  /*2d00*/  USHF.L.U32 UR7, UR4, 0x1, URZ ;  /* 0x0000000104077899 */ /* 0x000fe400080006ff */
[----:B------:R-:W-:Y:S01]  /*2d10*/  UIADD3 UR15, UPT, UPT, UR29, UR6, URZ ;  /* 0x000000061d0f7290 */ /* 0x000fe2000fffe0ff */
[----:B------:R-:W-:Y:S02]  /*2d20*/  VOTEU.ALL UP1, P1 ;  /* 0x0000000000ff7886 */ /* 0x000fe40000820000 */
[----:B------:R-:W1:Y:S01]  /*2d30*/  LDC R167, c[0x0][0x3c4] ;  /* 0x0000f100ffa77b82 */ /* 0x000e620000000800 */
[----:B------:R-:W-:Y:S01]  /*2d40*/  UIADD3 UR8, UPT, UPT, UR16, 0xb000, URZ ;  /* 0x0000b00010087890 */ /* 0x000fe2000fffe0ff */
[----:B------:R-:W-:Y:S01]  /*2d50*/  VOTEU.ALL UP2, P1 ;  /* 0x0000000000ff7886 */ /* 0x000fe20000840000 */
[----:B------:R-:W-:Y:S01]  /*2d60*/  PRMT R21, RZ, 0x7610, R21 ;  /* 0x00007610ff157816 */ /* 0x000fe20000000015 */
[----:B------:R-:W-:Y:S02]  /*2d70*/  UISETP.GT.AND UP0, UPT, UR26, URZ, UPT ;  /* 0x000000ff1a00728c */ /* 0x000fe4000bf04270 */
[----:B------:R-:W-:Y:S01]  /*2d80*/  STTM.x128 tmem[UR15], RZ ;  /* 0x000000ff000079ed */ /* 0x000fe200083c000f */
[----:B------:R-:W-:Y:S01]  /*2d90*/  PRMT R13, RZ, 0x7610, R13 ;  /* 0x00007610ff0d7816 */ /* 0x000fe2000000000d */
[----:B------:R-:W0:Y:S01]  /*2da0*/  LDC R22, c[0x0][0x3c4] ;  /* 0x0000f100ff167b82 */ /* 0x000e220000000800 */
[----:B------:R-:W-:Y:S01]  /*2db0*/  PRMT R23, RZ, 0x7610, R23 ;  /* 0x00007610ff177816 */ /* 0x000fe20000000017 */
[----:B------:R-:W0:Y:S01]  /*2dc0*/  LDCU UR28, c[0x0][0x3d4] ;  /* 0x00007a80ff1c77ac */ /* 0x000e220008000800 */
[----:B------:R-:W-:-:S02]  /*2dd0*/  PLOP3.LUT P2, PT, PT, PT, UP0, 0x80, 0x8 ;  /* 0x000000000008781c */ /* 0x000fc40003f4f008 */
[----:B------:R-:W-:Y:S01]  /*2de0*/  PRMT R15, RZ, 0x7610, R15 ;  /* 0x00007610ff0f7816 */ /* 0x000fe2000000000f */
[----:B------:R-:W0:Y:S02]  /*2df0*/  LDCU UR11, c[0x0][0x3d8] ;  /* 0x00007b00ff0b77ac */ /* 0x000e240008000800 */
[----:B------:R-:W1:Y:S08]  /*2e00*/  LDC R34, c[0x0][0x3c4] ;  /* 0x0000f100ff227b82 */ /* 0x000e700000000800 */
[----:B------:R-:W4:Y:S08]  /*2e10*/  LDC R26, c[0x0][0x3c4] ;  /* 0x0000f100ff1a7b82 */ /* 0x000f300000000800 */
[----:B------:R-:W4:Y:S08]  /*2e20*/  LDC R24, c[0x0][0x3c4] ;  /* 0x0000f100ff187b82 */ /* 0x000f300000000800 */
[----:B------:R-:W4:Y:S08]  /*2e30*/  LDC R32, c[0x0][0x3c4] ;  /* 0x0000f100ff207b82 */ /* 0x000f300000000800 */
[----:B------:R-:W4:Y:S08]  /*2e40*/  LDC R6, c[0x0][0x3c4] ;  /* 0x0000f100ff067b82 */ /* 0x000f300000000800 */
[----:B------:R-:W4:Y:S01]  /*2e50*/  LDC R30, c[0x0][0x3c4] ;  /* 0x0000f100ff1e7b82 */ /* 0x000f220000000800 */
[----:B0-----:R-:W-:-:S02]  /*2e60*/  IMAD R159, R22, 0x18, RZ ;  /* 0x00000018169f7824 */ /* 0x001fc400078e02ff */
[----:B-1----:R-:W-:Y:S02]  /*2e70*/  IMAD R153, R34, 0x1e, RZ ;  /* 0x0000001e22997824 */ /* 0x002fe400078e02ff */
[----:B----4-:R-:W-:Y:S02]  /*2e80*/  IMAD R157, R26, 0x1a, RZ ;  /* 0x0000001a1a9d7824 */ /* 0x010fe400078e02ff */
[----:B------:R-:W-:Y:S01]  /*2e90*/  IMAD R41, R24, 0xd, RZ ;  /* 0x0000000d18297824 */ /* 0x000fe200078e02ff */
[----:B------:R-:W-:Y:S01]  /*2ea0*/  LEA R45, R32, -R32, 0x4 ;  /* 0x80000020202d7211 */ /* 0x000fe200078e20ff */
[----:B------:R-:W0:Y:S01]  /*2eb0*/  LDC R22, c[0x0][0x3d8] ;  /* 0x0000f600ff167b82 */ /* 0x000e220000000800 */
[----:B------:R-:W-:Y:S01]  /*2ec0*/  IMAD R163, R6, 0x14, RZ ;  /* 0x0000001406a37824 */ /* 0x000fe200078e02ff */
[----:B------:R-:W-:-:S06]  /*2ed0*/  PRMT R16, RZ, 0x7610, R16 ;  /* 0x00007610ff107816 */ /* 0x000fcc0000000010 */
[----:B------:R-:W1:Y:S01]  /*2ee0*/  LDC R6, c[0x0][0x3d8] ;  /* 0x0000f600ff067b82 */ /* 0x000e620000000800 */
[----:B------:R-:W-:Y:S01]  /*2ef0*/  PRMT R25, RZ, 0x7610, R25 ;  /* 0x00007610ff197816 */ /* 0x000fe20000000019 */
[----:B------:R-:W-:Y:S01]  /*2f00*/  IMAD R155, R30, 0x1c, RZ ;  /* 0x0000001c1e9b7824 */ /* 0x000fe200078e02ff */
[----:B------:R-:W-:-:S05]  /*2f10*/  PRMT R18, RZ, 0x7610, R18 ;  /* 0x00007610ff127816 */ /* 0x000fca0000000012 */
[----:B------:R-:W4:Y:S01]  /*2f20*/  LDC R24, c[0x0][0x3d8] ;  /* 0x0000f600ff187b82 */ /* 0x000f220000000800 */
[----:B------:R-:W-:Y:S02]  /*2f30*/  PRMT R17, RZ, 0x7610, R17 ;  /* 0x00007610ff117816 */ /* 0x000fe40000000011 */
[----:B------:R-:W-:Y:S02]  /*2f40*/  PRMT R27, RZ, 0x7610, R27 ;  /* 0x00007610ff1b7816 */ /* 0x000fe4000000001b */
[----:B------:R-:W-:Y:S02]  /*2f50*/  PRMT R14, RZ, 0x7610, R14 ;  /* 0x00007610ff0e7816 */ /* 0x000fe4000000000e */
[----:B------:R-:W-:Y:S01]  /*2f60*/  PRMT R20, RZ, 0x7610, R20 ;  /* 0x00007610ff147816 */ /* 0x000fe20000000014 */
[----:B------:R-:W0:Y:S01]  /*2f70*/  LDC R26, c[0x0][0x3d8] ;  /* 0x0000f600ff1a7b82 */ /* 0x000e220000000800 */
[----:B------:R-:W-:Y:S02]  /*2f80*/  PRMT R19, RZ, 0x7610, R19 ;  /* 0x00007610ff137816 */ /* 0x000fe40000000013 */
[----:B------:R-:W-:Y:S01]  /*2f90*/  PRMT R29, RZ, 0x7610, R29 ;  /* 0x00007610ff1d7816 */ /* 0x000fe2000000001d */
[----:B--2---:R2:W-:Y:S02]  /*2fa0*/  STS.U16 [R3+UR16], R9 ;  /* 0x0000000903007988 */ /* 0x0045e40008000410 */
[----:B--2---:R-:W2:Y:S02]  /*2fb0*/  S2R R9, SR_TID.X ;  /* 0x0000000000097919 */ /* 0x004ea40000002100 */
[----:B--2---:R-:W-:-:S05]  /*2fc0*/  LOP3.LUT R9, R9, 0x7f, RZ, 0xc0, !PT ;  /* 0x0000007f09097812 */ /* 0x004fca00078ec0ff */
[----:B------:R-:W-:Y:S01]  /*2fd0*/  IMAD R2, R9, UR5, RZ ;  /* 0x0000000509027c24 */ /* 0x000fe2000f8e02ff */
[----:B------:R-:W-:Y:S01]  /*2fe0*/  UIMAD.WIDE UR4, UR4, 0x2, URZ ;  /* 0x00000002040478a5 */ /* 0x000fe2000f8e02ff */
[----:B------:R-:W2:Y:S03]  /*2ff0*/  LDC R9, c[0x0][0x3c4] ;  /* 0x0000f100ff097b82 */ /* 0x000ea60000000800 */
[C---:B------:R-:W-:Y:S01]  /*3000*/  SHF.L.U32 R135, R2.reuse, 0x1, RZ ;  /* 0x0000000102877819 */ /* 0x040fe200000006ff */
[----:B------:R-:W-:Y:S01]  /*3010*/  IMAD.HI R2, R2, 0x2, RZ ;  /* 0x0000000202027827 */ /* 0x000fe200078e02ff */
[----:B---3--:R3:W-:Y:S05]  /*3020*/  STS.U16 [R3+UR16+0x400], R7 ;  /* 0x0004000703007988 */ /* 0x0087ea0008000410 */
[----:B------:R-:W0:Y:S01]  /*3030*/  LDCU UR4, c[0x0][0x3d0] ;  /* 0x00007a00ff0477ac */ /* 0x000e220008000800 */
[----:B------:R1:W-:Y:S01]  /*3040*/  STS.U16 [R3+UR16+0x800], R5 ;  /* 0x0008000503007988 */ /* 0x0003e20008000410 */
[----:B---3--:R-:W-:-:S02]  /*3050*/  LOP3.LUT R7, R3, 0x20, RZ, 0x3c, !PT ;  /* 0x0000002003077812 */ /* 0x008fc400078e3cff */
[----:B-1----:R-:W-:-:S05]  /*3060*/  LOP3.LUT R5, R3, 0x10, RZ, 0x3c, !PT ;  /* 0x0000001003057812 */ /* 0x002fca00078e3cff */
[----:B------:R-:W-:Y:S04]  /*3070*/  STS.U16 [R5+UR16+0x2080], R38 ;  /* 0x0020802605007988 */ /* 0x000fe80008000410 */
        /* <DEDUP_REMOVED lines=16> */
[----:B------:R-:W-:Y:S01]  /*3180*/  STS.U16 [R7+UR16+0x900], R68 ;  /* 0x0009004407007988 */ /* 0x000fe20008000410 */
[----:B-1----:R-:W-:-:S03]  /*3190*/  LOP3.LUT R5, R3, 0x30, RZ, 0x3c, !PT ;  /* 0x0000003003057812 */ /* 0x002fc600078e3cff */
        /* <DEDUP_REMOVED lines=32> */
[----:B------:R3:W-:Y:S01]  /*33a0*/  STS.U16 [R7+UR16+0xe00], R28 ;  /* 0x000e001c07007988 */ /* 0x0007e20008000410 */
[----:B-1----:R-:W-:-:S03]  /*33b0*/  LOP3.LUT R5, R3, 0x50, RZ, 0x3c, !PT ;  /* 0x0000005003057812 */ /* 0x002fc600078e3cff */
[----:B------:R-:W-:Y:S04]  /*33c0*/  STS.U16 [R7+UR16+0x1200], R70 ;  /* 0x0012004607007988 */ /* 0x000fe80008000410 */
[----:B------:R-:W-:Y:S01]  /*33d0*/  STS.U16 [R7+UR16+0x1a00], R76 ;  /* 0x001a004c07007988 */ /* 0x000fe20008000410 */
[----:B---3--:R-:W1:Y:S03]  /*33e0*/  LDC R28, c[0x0][0x3c4] ;  /* 0x0000f100ff1c7b82 */ /* 0x008e660000000800 */
        /* <DEDUP_REMOVED lines=12> */
[----:B------:R0:W-:Y:S04]  /*34b0*/  STS.U16 [R5+UR16+0x280], R8 ;  /* 0x0002800805007988 */ /* 0x0001e80008000410 */
[----:B------:R-:W-:Y:S01]  /*34c0*/  STS.U16 [R5+UR16+0x680], R72 ;  /* 0x0006804805007988 */ /* 0x000fe20008000410 */
[----:B---3--:R-:W-:-:S03]  /*34d0*/  LOP3.LUT R7, R3, 0x60, RZ, 0x3c, !PT ;  /* 0x0000006003077812 */ /* 0x008fc600078e3cff */
[----:B------:R-:W-:Y:S01]  /*34e0*/  STS.U16 [R5+UR16+0xa80], R96 ;  /* 0x000a806005007988 */ /* 0x000fe20008000410 */
[----:B------:R-:W-:Y:S01]  /*34f0*/  LOP3.LUT R3, R3, 0x70, RZ, 0x3c, !PT ;  /* 0x0000007003037812 */ /* 0x000fe200078e3cff */
[----:B0-----:R-:W0:Y:S02]  /*3500*/  LDC R8, c[0x0][0x3c4] ;  /* 0x0000f100ff087b82 */ /* 0x001e240000000800 */
        /* <DEDUP_REMOVED lines=15> */
[----:B---3--:R-:W3:Y:S03]  /*3600*/  LDC.64 R4, c[0x0][0x388] ;  /* 0x0000e200ff047b82 */ /* 0x008ee60000000a00 */
[----:B------:R-:W-:Y:S04]  /*3610*/  STS.U16 [R7+UR16+0xb00], R144 ;  /* 0x000b009007007988 */ /* 0x000fe80008000410 */
[----:B------:R-:W-:Y:S04]  /*3620*/  STS.U16 [R7+UR16+0xf00], R186 ;  /* 0x000f00ba07007988 */ /* 0x000fe80008000410 */
[----:B------:R-:W-:Y:S04]  /*3630*/  STS.U16 [R7+UR16+0x1300], R152 ;  /* 0x0013009807007988 */ /* 0x000fe80008000410 */
[----:B------:R-:W-:Y:S04]  /*3640*/  STS.U16 [R7+UR16+0x1700], R190 ;  /* 0x001700be07007988 */ /* 0x000fe80008000410 */
[----:B------:R-:W-:Y:S04]  /*3650*/  STS.U16 [R7+UR16+0x1b00], R164 ;  /* 0x001b00a407007988 */ /* 0x000fe80008000410 */
[----:B------:R-:W-:Y:S01]  /*3660*/  STS.U16 [R7+UR16+0x1f00], R192 ;  /* 0x001f00c007007988 */ /* 0x000fe20008000410 */
[----:B---3--:R-:W-:-:S03]  /*3670*/  IADD3 R134, P3, P4, R135, UR7, R4 ;  /* 0x0000000787867c10 */ /* 0x008fc6000fc7e004 */
[----:B------:R-:W-:Y:S01]  /*3680*/  STS.U16 [R7+UR16+0x2300], R208 ;  /* 0x002300d007007988 */ /* 0x000fe20008000410 */
[----:B------:R-:W3:Y:S01]  /*3690*/  LDC R4, c[0x0][0x3c4] ;  /* 0x0000f100ff047b82 */ /* 0x000ee20000000800 */
[----:B------:R-:W-:Y:S02]  /*36a0*/  IADD3.X R135, PT, PT, R2, UR5, R5, P3, P4 ;  /* 0x0000000502877c10 */ /* 0x000fe40009fe8405 */
[----:B------:R-:W-:Y:S01]  /*36b0*/  STS.U16 [R7+UR16+0x2700], R218 ;  /* 0x002700da07007988 */ /* 0x000fe20008000410 */
[----:B------:R-:W-:-:S04]  /*36c0*/  @!UP1 UIADD3 UR6, UPT, UPT, -UR10, 0x100000, URZ ;  /* 0x001000000a069890 */ /* 0x000fc8000fffe1ff */
[----:B------:R-:W-:Y:S02]  /*36d0*/  @!UP1 USHF.L.U32 UR7, UR6, 0xb, URZ ;  /* 0x0000000b06079899 */ /* 0x000fe400080006ff */
[----:B------:R-:W-:Y:S01]  /*36e0*/  @!UP1 USHF.L.U32 UR6, UR6, 0x1, URZ ;  /* 0x0000000106069899 */ /* 0x000fe200080006ff */
[----:B------:R-:W-:Y:S01]  /*36f0*/  STS.U16 [R7+UR16+0x2b00], R220 ;  /* 0x002b00dc07007988 */ /* 0x000fe20008000410 */
[----:B------:R-:W0:Y:S03]  /*3700*/  LDC R2, c[0x0][0x3c4] ;  /* 0x0000f100ff027b82 */ /* 0x000e260000000800 */
        /* <DEDUP_REMOVED lines=20> */
[----:B------:R1:W-:Y:S01]  /*3850*/  STS.U16 [R3+UR16+0x3b80], R250 ;  /* 0x003b80fa03007988 */ /* 0x0003e20008000410 */
[----:B------:R-:W0:Y:S02]  /*3860*/  FENCE.VIEW.ASYNC.T ;  /* 0x00000000000073c6 */ /* 0x000e240000000200 */
[----:B0-----:R-:W-:Y:S01]  /*3870*/  BAR.SYNC.DEFER_BLOCKING 0x0 ;  /* 0x0000000000007b1d */ /* 0x001fe20000010000 */
[----:B------:R-:W-:Y:S01]  /*3880*/  SHF.L.U32 R7, R2, 0x1, RZ ;  /* 0x0000000102077819 */ /* 0x000fe200000006ff */
[----:B------:R-:W-:Y:S01]  /*3890*/  IMAD R161, R8, 0x16, RZ ;  /* 0x0000001608a17824 */ /* 0x000fe200078e02ff */
[----:B------:R-:W-:Y:S01]  /*38a0*/  SHF.L.U32 R31, R2, 0x2, RZ ;  /* 0x00000002021f7819 */ /* 0x000fe200000006ff */
[----:B---3--:R-:W-:Y:S01]  /*38b0*/  IMAD R165, R4, 0x12, RZ ;  /* 0x0000001204a57824 */ /* 0x008fe200078e02ff */
[----:B------:R-:W-:-:S02]  /*38c0*/  IADD3 R172, P5, PT, R7, R134, RZ ;  /* 0x0000008607ac7210 */ /* 0x000fc40007fbe0ff */
[-C--:B------:R-:W-:Y:S02]  /*38d0*/  LEA R168, P6, R169, R134.reuse, 0x3 ;  /* 0x00000086a9a87211 */ /* 0x080fe400078c18ff */
[----:B------:R-:W-:Y:S01]  /*38e0*/  LEA R170, P4, R171, R134, 0x2 ;  /* 0x00000086abaa7211 */ /* 0x000fe200078810ff */
[C---:B------:R-:W-:Y:S01]  /*38f0*/  IMAD R39, R2.reuse, 0xb, RZ ;  /* 0x0000000b02277824 */ /* 0x040fe200078e02ff */
[-C--:B--2---:R-:W-:Y:S02]  /*3900*/  LEA.HI.X.SX32 R173, R9, R135.reuse, 0x1, P5 ;  /* 0x0000008709ad7211 */ /* 0x084fe400028f0eff */
[----:B------:R-:W-:Y:S02]  /*3910*/  LEA.HI.X.SX32 R169, R31, R135, 0x1, P6 ;  /* 0x000000871fa97211 */ /* 0x000fe400030f0eff */
[C---:B------:R-:W-:Y:S02]  /*3920*/  SHF.L.U32 R33, R2.reuse, 0x3, RZ ;  /* 0x0000000302217819 */ /* 0x040fe400000006ff */
[C---:B------:R-:W-:Y:S01]  /*3930*/  LEA R35, R2.reuse, R2, 0x3 ;  /* 0x0000000202237211 */ /* 0x040fe200078e18ff */
[----:B------:R-:W-:Y:S01]  /*3940*/  IMAD R5, R2, 0xc, RZ ;  /* 0x0000000c02057824 */ /* 0x000fe200078e02ff */
[----:B------:R-:W0:Y:S02]  /*3950*/  FENCE.VIEW.ASYNC.S ;  /* 0x00000000000073c6 */ /* 0x000e240000000000 */
[----:B0-----:R0:W2:Y:S02]  /*3960*/  @!UP2 SYNCS.EXCH.64 URZ, [UR8], UR6 ;  /* 0x0000000608ffa5b2 */ /* 0x0010a40008000100 */
[----:B--2---:R-:W-:Y:S01]  /*3970*/  BAR.SYNC.DEFER_BLOCKING 0x0 ;  /* 0x0000000000007b1d */ /* 0x004fe20000010000 */
[----:B------:R-:W-:-:S02]  /*3980*/  LEA R166, P5, R167, R134, 0x4 ;  /* 0x00000086a7a67211 */ /* 0x000fc400078a20ff */
[-C--:B------:R-:W-:Y:S02]  /*3990*/  LEA.HI.X.SX32 R171, R7, R135.reuse, 0x1, P4 ;  /* 0x0000008707ab7211 */ /* 0x080fe400020f0eff */
[-C--:B------:R-:W-:Y:S02]  /*39a0*/  IADD3 R160, P6, PT, R161, R134.reuse, RZ ;  /* 0x00000086a1a07210 */ /* 0x080fe40007fde0ff */
[-C--:B------:R-:W-:Y:S01]  /*39b0*/  IADD3 R164, P4, PT, R165, R134.reuse, RZ ;  /* 0x00000086a5a47210 */ /* 0x080fe20007f9e0ff */
[C---:B------:R-:W-:Y:S01]  /*39c0*/  IMAD R37, R2.reuse, 0xa, RZ ;  /* 0x0000000a02257824 */ /* 0x040fe200078e02ff */
[-C--:B------:R-:W-:Y:S02]  /*39d0*/  LEA.HI.X.SX32 R167, R33, R135.reuse, 0x1, P5 ;  /* 0x0000008721a77211 */ /* 0x080fe400028f0eff */
[-C--:B------:R-:W-:Y:S01]  /*39e0*/  LEA.HI.X.SX32 R161, R39, R135.reuse, 0x1, P6 ;  /* 0x0000008727a17211 */ /* 0x080fe200030f0eff */
[----:B-1----:R-:W-:Y:S01]  /*39f0*/  IMAD R3, R2, 0x6, RZ ;  /* 0x0000000602037824 */ /* 0x002fe200078e02ff */
[-C--:B------:R-:W-:Y:S01]  /*3a00*/  IADD3 R158, P5, PT, R159, R134.reuse, RZ ;  /* 0x000000869f9e7210 */ /* 0x080fe20007fbe0ff */
[----:B------:R-:W-:Y:S01]  /*3a10*/  IMAD R43, R28, 0xe, RZ ;  /* 0x0000000e1c2b7824 */ /* 0x000fe200078e02ff */
[----:B------:R-:W-:Y:S01]  /*3a20*/  LEA.HI.X.SX32 R165, R35, R135, 0x1, P4 ;  /* 0x0000008723a57211 */ /* 0x000fe200020f0eff */
[----:B------:R-:W1:Y:S01]  /*3a30*/  LDC.64 R30, c[0x0][0x390] ;  /* 0x0000e400ff1e7b82 */ /* 0x000e620000000a00 */
[-C--:B------:R-:W-:Y:S01]  /*3a40*/  IADD3 R152, P6, PT, R153, R134.reuse, RZ ;  /* 0x0000008699987210 */ /* 0x080fe20007fde0ff */
[----:B0-----:R-:W0:Y:S01]  /*3a50*/  LDCU UR6, c[0x0][0x3d8] ;  /* 0x00007b00ff0677ac */ /* 0x001e220008000800 */
[----:B------:R-:W-:-:S02]  /*3a60*/  IADD3 R156, P4, PT, R157, R134, RZ ;  /* 0x000000869d9c7210 */ /* 0x000fc40007f9e0ff */
[C---:B------:R-:W-:Y:S01]  /*3a70*/  IADD3 R174, P3, PT, R5.reuse, R134, RZ ;  /* 0x0000008605ae7210 */ /* 0x040fe20007f7e0ff */
[----:B------:R-:W-:Y:S01]  /*3a80*/  UIMAD UR4, UR17, UR4, URZ ;  /* 0x00000004110472a4 */ /* 0x000fe2000f8e02ff */
[-C--:B------:R-:W-:Y:S01]  /*3a90*/  LEA.HI.X.SX32 R159, R5, R135.reuse, 0x1, P5 ;  /* 0x00000087059f7211 */ /* 0x080fe200028f0eff */
[----:B------:R-:W2:Y:S01]  /*3aa0*/  @P2 LDG.E.U16 R11, desc[UR30][R134.64] ;  /* 0x0000001e860b2981 */ /* 0x000ea2000c1e1500 */
[-C--:B------:R-:W-:Y:S01]  /*3ab0*/  LEA.HI.X.SX32 R153, R45, R135.reuse, 0x1, P6 ;  /* 0x000000872d997211 */ /* 0x080fe200030f0eff */
[----:B------:R-:W3:Y:S01]  /*3ac0*/  LDC R7, c[0x0][0x3d8] ;  /* 0x0000f600ff077b82 */ /* 0x000ee20000000800 */
[C---:B------:R-:W-:Y:S01]  /*3ad0*/  LEA R47, R2.reuse, R2, 0x2 ;  /* 0x00000002022f7211 */ /* 0x040fe200078e10ff */
[----:B------:R-:W2:Y:S01]  /*3ae0*/  @P2 LDG.E.U16 R21, desc[UR30][R166.64] ;  /* 0x0000001ea6152981 */ /* 0x000ea2000c1e1500 */
[-C--:B------:R-:W-:Y:S01]  /*3af0*/  IADD3 R150, P5, PT, R37, R134.reuse, RZ ;  /* 0x0000008625967210 */ /* 0x080fe20007fbe0ff */
[----:B------:R-:W0:Y:S01]  /*3b00*/  LDCU UR7, c[0x0][0x3d8] ;  /* 0x00007b00ff0777ac */ /* 0x000e220008000800 */
[----:B------:R-:W-:Y:S01]  /*3b10*/  LEA.HI.X.SX32 R157, R41, R135, 0x1, P4 ;  /* 0x00000087299d7211 */ /* 0x000fe200020f0eff */
[----:B------:R-:W2:Y:S01]  /*3b20*/  @P2 LDG.E.U16 R13, desc[UR30][R172.64] ;  /* 0x0000001eac0d2981 */ /* 0x000ea2000c1e1500 */
[----:B------:R-:W-:Y:S01]  /*3b30*/  IADD3 R162, P6, PT, R163, R134, RZ ;  /* 0x00000086a3a27210 */ /* 0x000fe20007fde0ff */
[----:B------:R-:W0:Y:S01]  /*3b40*/  LDC R9, c[0x0][0x3d8] ;  /* 0x0000f600ff097b82 */ /* 0x000e220000000800 */
[----:B------:R-:W-:Y:S01]  /*3b50*/  LEA R49, R2, R2, 0x1 ;  /* 0x0000000202317211 */ /* 0x000fe200078e08ff */
[----:B------:R-:W2:Y:S01]  /*3b60*/  @P2 LDG.E.U16 R23, desc[UR30][R164.64] ;  /* 0x0000001ea4172981 */ /* 0x000ea2000c1e1500 */
[----:B------:R-:W-:-:S02]  /*3b70*/  IADD3 R148, P4, PT, R3, R134, RZ ;  /* 0x0000008603947210 */ /* 0x000fc40007f9e0ff */
[----:B------:R-:W-:Y:S01]  /*3b80*/  PRMT R10, RZ, 0x7610, R10 ;  /* 0x00007610ff0a7816 */ /* 0x000fe2000000000a */
[----:B------:R-:W2:Y:S01]  /*3b90*/  @P2 LDG.E.U16 R25, desc[UR30][R160.64] ;  /* 0x0000001ea0192981 */ /* 0x000ea2000c1e1500 */
[-C--:B------:R-:W-:Y:S02]  /*3ba0*/  LEA.HI.X.SX32 R175, R3, R135.reuse, 0x1, P3 ;  /* 0x0000008703af7211 */ /* 0x080fe400018f0eff */
[----:B------:R-:W-:Y:S01]  /*3bb0*/  PRMT R12, RZ, 0x7610, R12 ;  /* 0x00007610ff0c7816 */ /* 0x000fe2000000000c */
[----:B------:R-:W2:Y:S01]  /*3bc0*/  @P2 LDG.E.U16 R18, desc[UR30][R158.64] ;  /* 0x0000001e9e122981 */ /* 0x000ea2000c1e1500 */
[-C--:B------:R-:W-:Y:S02]  /*3bd0*/  LEA.HI.X.SX32 R151, R47, R135.reuse, 0x1, P5 ;  /* 0x000000872f977211 */ /* 0x080fe400028f0eff */
[----:B------:R-:W-:Y:S01]  /*3be0*/  LEA R51, R2, -R2, 0x3 ;  /* 0x8000000202337211 */ /* 0x000fe200078e18ff */
[----:B------:R-:W2:Y:S01]  /*3bf0*/  @P2 LDG.E.U16 R10, desc[UR30][R170.64] ;  /* 0x0000001eaa0a2981 */ /* 0x000ea2000c1e1500 */
[-C--:B------:R-:W-:Y:S01]  /*3c00*/  IADD3 R154, P3, PT, R155, R134.reuse, RZ ;  /* 0x000000869b9a7210 */ /* 0x080fe20007f7e0ff */
[----:B------:R-:W-:Y:S01]  /*3c10*/  USHF.L.U32 UR5, UR4, 0x1, URZ ;  /* 0x0000000104057899 */ /* 0x000fe200080006ff */
[-C--:B------:R-:W-:Y:S01]  /*3c20*/  LEA.HI.X.SX32 R163, R37, R135.reuse, 0x1, P6 ;  /* 0x0000008725a37211 */ /* 0x080fe200030f0eff */
[----:B------:R-:W2:Y:S01]  /*3c30*/  @P2 LDG.E.U16 R12, desc[UR30][R168.64] ;  /* 0x0000001ea80c2981 */ /* 0x000ea2000c1e1500 */
[----:B------:R-:W-:Y:S01]  /*3c40*/  IADD3 R146, P5, PT, R43, R134, RZ ;  /* 0x000000862b927210 */ /* 0x000fe20007fbe0ff */
[----:B------:R-:W0:Y:S01]  /*3c50*/  LDC R33, c[0x0][0x3d8] ;  /* 0x0000f600ff217b82 */ /* 0x000e220000000800 */
[-C--:B------:R-:W-:Y:S01]  /*3c60*/  LEA.HI.X.SX32 R149, R49, R135.reuse, 0x1, P4 ;  /* 0x0000008731957211 */ /* 0x080fe200020f0eff */
[----:B------:R-:W2:Y:S01]  /*3c70*/  @P2 LDG.E.U16 R16, desc[UR30][R162.64] ;  /* 0x0000001ea2102981 */ /* 0x000ea2000c1e1500 */
[----:B------:R-:W-:-:S02]  /*3c80*/  LEA.HI.X.SX32 R155, R43, R135, 0x1, P3 ;  /* 0x000000872b9b7211 */ /* 0x000fc400018f0eff */
[----:B------:R-:W-:Y:S01]  /*3c90*/  LEA.HI.X.SX32 R147, R51, R135, 0x1, P5 ;  /* 0x0000008733937211 */ /* 0x000fe200028f0eff */
[----:B------:R-:W2:Y:S02]  /*3ca0*/  @P2 LDG.E.U16 R15, desc[UR30][R148.64] ;  /* 0x0000001e940f2981 */ /* 0x000ea4000c1e1500 */
[----:B------:R-:W3:Y:S02]  /*3cb0*/  LDC R35, c[0x0][0x3d8] ;  /* 0x0000f600ff237b82 */ /* 0x000ee40000000800 */
[----:B------:R-:W2:Y:S04]  /*3cc0*/  @P2 LDG.E.U16 R17, desc[UR30][R150.64] ;  /* 0x0000001e96112981 */ /* 0x000ea8000c1e1500 */
[----:B------:R-:W2:Y:S02]  /*3cd0*/  @P2 LDG.E.U16 R27, desc[UR30][R156.64] ;  /* 0x0000001e9c1b2981 */ /* 0x000ea4000c1e1500 */
[----:B------:R-:W4:Y:S02]  /*3ce0*/  LDC R39, c[0x0][0x3d8] ;  /* 0x0000f600ff277b82 */ /* 0x000f240000000800 */
[----:B------:R-:W2:Y:S04]  /*3cf0*/  @P2 LDG.E.U16 R14, desc[UR30][R174.64] ;  /* 0x0000001eae0e2981 */ /* 0x000ea8000c1e1500 */
[----:B------:R-:W2:Y:S01]  /*3d00*/  @P2 LDG.E.U16 R20, desc[UR30][R154.64] ;  /* 0x0000001e9a142981 */ /* 0x000ea2000c1e1500 */
[----:B------:R-:W-:Y:S01]  /*3d10*/  LEA R136, R0, R133, 0x5 ;  /* 0x0000008500887211 */ /* 0x000fe200078e28ff */
[----:B------:R-:W4:Y:S02]  /*3d20*/  LDC R37, c[0x0][0x3d8] ;  /* 0x0000f600ff257b82 */ /* 0x000f240000000800 */
[----:B------:R-:W2:Y:S04]  /*3d30*/  @P2 LDG.E.U16 R19, desc[UR30][R146.64] ;  /* 0x0000001e92132981 */ /* 0x000ea8000c1e1500 */
[----:B------:R-:W2:Y:S01]  /*3d40*/  @P2 LDG.E.U16 R29, desc[UR30][R152.64] ;  /* 0x0000001e981d2981 */ /* 0x000ea2000c1e1500 */
[----:B------:R-:W-:Y:S01]  /*3d50*/  LOP3.LUT R2, R53, 0xf, RZ, 0xc0, !PT ;  /* 0x0000000f35027812 */ /* 0x000fe200078ec0ff */
[----:B------:R-:W4:Y:S04]  /*3d60*/  LDC R41, c[0x0][0x3d8] ;  /* 0x0000f600ff297b82 */ /* 0x000f280000000800 */
[----:B------:R-:W-:Y:S01]  /*3d70*/  IMAD R3, R2, UR28, RZ ;  /* 0x0000001c02037c24 */ /* 0x000fe2000f8e02ff */
[----:B------:R-:W-:Y:S01]  /*3d80*/  SHF.R.U32.HI R2, RZ, 0x4, R53 ;  /* 0x00000004ff027819 */ /* 0x000fe20000011635 */
[----:B------:R-:W-:-:S02]  /*3d90*/  VOTEU.ALL UP2, P1 ;  /* 0x0000000000ff7886 */ /* 0x000fc40000840000 */
[----:B------:R-:W4:Y:S01]  /*3da0*/  LDC R28, c[0x0][0x3d8] ;  /* 0x0000f600ff1c7b82 */ /* 0x000f220000000800 */
[----:B------:R-:W-:Y:S02]  /*3db0*/  SHF.L.U32 R5, R3, 0x1, RZ ;  /* 0x0000000103057819 */ /* 0x000fe400000006ff */
[----:B------:R-:W-:Y:S02]  /*3dc0*/  SGXT.U32 R2, R2, 0x3 ;  /* 0x000000030202781a */ /* 0x000fe40000000000 */
[----:B-1----:R-:W-:Y:S01]  /*3dd0*/  IADD3 R179, P3, P4, R5, UR5, R30 ;  /* 0x0000000505b37c10 */ /* 0x002fe2000fc7e01e */
[----:B------:R-:W-:Y:S01]  /*3de0*/  UIMAD.WIDE UR4, UR4, 0x2, URZ ;  /* 0x00000002040478a5 */ /* 0x000fe2000f8e02ff */
[----:B------:R-:W-:Y:S01]  /*3df0*/  IMAD.HI R4, R3, 0x2, RZ ;  /* 0x0000000203047827 */ /* 0x000fe200078e02ff */
[----:B------:R-:W-:Y:S01]  /*3e00*/  LOP3.LUT R214, R136, 0x10, RZ, 0x3c, !PT ;  /* 0x0000001088d67812 */ /* 0x000fe200078e3cff */
[----:B------:R-:W1:Y:S02]  /*3e10*/  LDC R30, c[0x0][0x3d8] ;  /* 0x0000f600ff1e7b82 */ /* 0x000e640000000800 */
[----:B0-----:R-:W-:Y:S01]  /*3e20*/  IMAD R5, R2, UR6, RZ ;  /* 0x0000000602057c24 */ /* 0x001fe2000f8e02ff */
[----:B------:R-:W-:-:S04]  /*3e30*/  IADD3.X R31, PT, PT, R4, UR5, R31, P3, P4 ;  /* 0x00000005041f7c10 */ /* 0x000fc80009fe841f */
[----:B------:R-:W-:Y:S02]  /*3e40*/  LEA R4, R6, R5, 0x3 ;  /* 0x0000000506047211 */ /* 0x000fe400078e18ff */
[----:B------:R-:W-:Y:S02]  /*3e50*/  LEA.HI R2, R53, 0x38, RZ, 0x1c ;  /* 0x0000003835027811 */ /* 0x000fe400078fe0ff */
[----:B---3--:R-:W-:Y:S02]  /*3e60*/  LEA R6, R7, R4, 0x3 ;  /* 0x0000000407067211 */ /* 0x008fe400078e18ff */
[----:B------:R-:W-:Y:S02]  /*3e70*/  LEA.HI R3, R53, 0x78, RZ, 0x1c ;  /* 0x0000007835037811 */ /* 0x000fe400078fe0ff */
[----:B------:R-:W-:Y:S01]  /*3e80*/  LEA R7, R9, R6, 0x3 ;  /* 0x0000000609077211 */ /* 0x000fe200078e18ff */
[----:B------:R-:W-:Y:S01]  /*3e90*/  IMAD R8, R2, UR7, RZ ;  /* 0x0000000702087c24 */ /* 0x000fe2000f8e02ff */
[----:B------:R-:W-:-:S04]  /*3ea0*/  @!UP1 UIADD3 UR4, UPT, UPT, -UR10, 0x100000, URZ ;  /* 0x001000000a049890 */ /* 0x000fc8000fffe1ff */
[----:B------:R-:W-:Y:S02]  /*3eb0*/  @!UP1 USHF.L.U32 UR5, UR4, 0xb, URZ ;  /* 0x0000000b04059899 */ /* 0x000fe400080006ff */
[----:B------:R-:W-:Y:S01]  /*3ec0*/  @!UP1 USHF.L.U32 UR4, UR4, 0x1, URZ ;  /* 0x0000000104049899 */ /* 0x000fe200080006ff */
[----:B------:R-:W-:Y:S01]  /*3ed0*/  LEA R2, R22, R7, 0x3 ;  /* 0x0000000716027211 */ /* 0x000fe200078e18ff */
[----:B------:R-:W-:Y:S01]  /*3ee0*/  IMAD R9, R3, UR11, RZ ;  /* 0x0000000b03097c24 */ /* 0x000fe2000f8e02ff */
[-C--:B------:R-:W-:Y:S02]  /*3ef0*/  LEA R206, P4, R5, R179.reuse, 0x1 ;  /* 0x000000b305ce7211 */ /* 0x080fe400078808ff */
[----:B------:R-:W-:Y:S02]  /*3f00*/  LEA R3, R33, R2, 0x3 ;  /* 0x0000000221037211 */ /* 0x000fe400078e18ff */
[----:B------:R-:W-:Y:S02]  /*3f10*/  LEA R192, P5, R8, R179, 0x1 ;  /* 0x000000b308c07211 */ /* 0x000fe400078a08ff */
[----:B------:R-:W-:-:S02]  /*3f20*/  LEA.HI.X.SX32 R207, R5, R31, 0x1, P4 ;  /* 0x0000001f05cf7211 */ /* 0x000fc400020f0eff */
[----:B----4-:R-:W-:Y:S01]  /*3f30*/  LEA R5, R24, R3, 0x3 ;  /* 0x0000000318057211 */ /* 0x010fe200078e18ff */
[----:B------:R0:W3:Y:S01]  /*3f40*/  @!UP2 SYNCS.EXCH.64 URZ, [UR16+0xb008], UR4 ;  /* 0x00b0080410ffa5b2 */ /* 0x0000e20008000100 */
[----:B------:R-:W-:Y:S02]  /*3f50*/  LEA R204, P3, R4, R179, 0x1 ;  /* 0x000000b304cc7211 */ /* 0x000fe400078608ff */
[----:B------:R-:W-:Y:S02]  /*3f60*/  LEA.HI.X.SX32 R193, R8, R31, 0x1, P5 ;  /* 0x0000001f08c17211 */ /* 0x000fe400028f0eff */
[----:B------:R-:W-:Y:S01]  /*3f70*/  LOP3.LUT R213, R136, 0x20, RZ, 0x3c, !PT ;  /* 0x0000002088d57812 */ /* 0x000fe200078e3cff */
[----:B------:R-:W-:-:S04]  /*3f80*/  @!UP1 UIADD3 UR10, UPT, UPT, -UR10, 0x100000, URZ ;  /* 0x001000000a0a9890 */ /* 0x000fc8000fffe1ff */
[----:B------:R-:W-:Y:S02]  /*3f90*/  @!UP1 USHF.L.U32 UR11, UR10, 0xb, URZ ;  /* 0x0000000b0a0b9899 */ /* 0x000fe400080006ff */
[----:B------:R-:W-:Y:S01]  /*3fa0*/  @!UP1 USHF.L.U32 UR10, UR10, 0x1, URZ ;  /* 0x000000010a0a9899 */ /* 0x000fe200080006ff */
[----:B------:R-:W-:Y:S02]  /*3fb0*/  LEA R8, R26, R5, 0x4 ;  /* 0x000000051a087211 */ /* 0x000fe400078e20ff */
[C---:B------:R-:W-:Y:S02]  /*3fc0*/  LOP3.LUT R212, R136.reuse, 0x30, RZ, 0x3c, !PT ;  /* 0x0000003088d47812 */ /* 0x040fe400078e3cff */
[----:B------:R-:W-:Y:S02]  /*3fd0*/  LOP3.LUT R211, R136, 0x40, RZ, 0x3c, !PT ;  /* 0x0000004088d37812 */ /* 0x000fe400078e3cff */
[----:B------:R-:W-:Y:S02]  /*3fe0*/  LEA R202, P4, R6, R179, 0x1 ;  /* 0x000000b306ca7211 */ /* 0x000fe400078808ff */
[----:B------:R-:W-:-:S02]  /*3ff0*/  LOP3.LUT R210, R136, 0x50, RZ, 0x3c, !PT ;  /* 0x0000005088d27812 */ /* 0x000fc400078e3cff */
[----:B------:R-:W-:Y:S02]  /*4000*/  LEA.HI.X.SX32 R205, R4, R31, 0x1, P3 ;  /* 0x0000001f04cd7211 */ /* 0x000fe400018f0eff */
[C---:B------:R-:W-:Y:S02]  /*4010*/  LOP3.LUT R209, R136.reuse, 0x60, RZ, 0x3c, !PT ;  /* 0x0000006088d17812 */ /* 0x040fe400078e3cff */
[----:B------:R-:W-:Y:S02]  /*4020*/  LEA R4, R35, R8, 0x3 ;  /* 0x0000000823047211 */ /* 0x000fe400078e18ff */
[----:B------:R-:W-:Y:S01]  /*4030*/  LOP3.LUT R208, R136, 0x70, RZ, 0x3c, !PT ;  /* 0x0000007088d07812 */ /* 0x000fe200078e3cff */
[----:B------:R-:W-:Y:S01]  /*4040*/  VOTEU.ALL UP3, P1 ;  /* 0x0000000000ff7886 */ /* 0x000fe20000860000 */
[----:B------:R-:W-:Y:S02]  /*4050*/  LEA R200, P3, R7, R179, 0x1 ;  /* 0x000000b307c87211 */ /* 0x000fe400078608ff */
[----:B------:R-:W-:-:S02]  /*4060*/  LEA.HI.X.SX32 R203, R6, R31, 0x1, P4 ;  /* 0x0000001f06cb7211 */ /* 0x000fc400020f0eff */
[C---:B------:R-:W-:Y:S02]  /*4070*/  LEA R198, P4, R2.reuse, R179, 0x1 ;  /* 0x000000b302c67211 */ /* 0x040fe400078808ff */
[----:B------:R-:W-:Y:S02]  /*4080*/  LEA R6, R37, R4, 0x3 ;  /* 0x0000000425067211 */ /* 0x000fe400078e18ff */
[-C--:B------:R-:W-:Y:S02]  /*4090*/  LEA.HI.X.SX32 R201, R7, R31.reuse, 0x1, P3 ;  /* 0x0000001f07c97211 */ /* 0x080fe400018f0eff */
[----:B------:R-:W-:Y:S02]  /*40a0*/  LEA.HI.X.SX32 R199, R2, R31, 0x1, P4 ;  /* 0x0000001f02c77211 */ /* 0x000fe400020f0eff */
[-C--:B------:R-:W-:Y:S02]  /*40b0*/  LEA R196, P3, R3, R179.reuse, 0x1 ;  /* 0x000000b303c47211 */ /* 0x080fe400078608ff */
[----:B------:R-:W-:Y:S01]  /*40c0*/  LEA R2, R39, R6, 0x3 ;  /* 0x0000000627027211 */ /* 0x000fe200078e18ff */
[----:B------:R-:W-:Y:S01]  /*40d0*/  UISETP.EQ.U32.AND UP2, UPT, UR9, URZ, UP0 ;  /* 0x000000ff0900728c */ /* 0x000fe20008742070 */
[----:B------:R-:W-:-:S02]  /*40e0*/  LEA R194, P4, R5, R179, 0x1 ;  /* 0x000000b305c27211 */ /* 0x000fc400078808ff */
[----:B------:R-:W-:Y:S02]  /*40f0*/  LEA.HI.X.SX32 R197, R3, R31, 0x1, P3 ;  /* 0x0000001f03c57211 */ /* 0x000fe400018f0eff */
[----:B------:R-:W-:Y:S02]  /*4100*/  LEA R3, R41, R2, 0x3 ;  /* 0x0000000229037211 */ /* 0x000fe400078e18ff */
[----:B------:R-:W-:Y:S02]  /*4110*/  LEA R190, P5, R8, R179, 0x1 ;  /* 0x000000b308be7211 */ /* 0x000fe400078a08ff */
[----:B------:R-:W-:Y:S02]  /*4120*/  LEA.HI.X.SX32 R195, R5, R31, 0x1, P4 ;  /* 0x0000001f05c37211 */ /* 0x000fe400020f0eff */
[----:B------:R-:W-:Y:S02]  /*4130*/  LEA R188, P3, R4, R179, 0x1 ;  /* 0x000000b304bc7211 */ /* 0x000fe400078608ff */
[----:B------:R-:W-:-:S02]  /*4140*/  LEA R5, R28, R3, 0x3 ;  /* 0x000000031c057211 */ /* 0x000fc400078e18ff */
[----:B------:R-:W-:Y:S02]  /*4150*/  LEA.HI.X.SX32 R191, R8, R31, 0x1, P5 ;  /* 0x0000001f08bf7211 */ /* 0x000fe400028f0eff */
[-C--:B------:R-:W-:Y:S02]  /*4160*/  LEA R186, P4, R6, R179.reuse, 0x1 ;  /* 0x000000b306ba7211 */ /* 0x080fe400078808ff */
[----:B------:R-:W-:Y:S02]  /*4170*/  LEA R184, P5, R2, R179, 0x1 ;  /* 0x000000b302b87211 */ /* 0x000fe400078a08ff */
[----:B------:R-:W-:Y:S02]  /*4180*/  LEA.HI.X.SX32 R189, R4, R31, 0x1, P3 ;  /* 0x0000001f04bd7211 */ /* 0x000fe400018f0eff */
[----:B-1----:R-:W-:Y:S01]  /*4190*/  LEA R4, R30, R5, 0x3 ;  /* 0x000000051e047211 */ /* 0x002fe200078e18ff */
[----:B0-----:R-:W-:Y:S01]  /*41a0*/  @!UP2 UIADD3 UR5, UPT, UPT, UR16, 0x8000, URZ ;  /* 0x000080001005a890 */ /* 0x001fe2000fffe0ff */
[----:B------:R-:W-:-:S02]  /*41b0*/  LEA.HI.X.SX32 R187, R6, R31, 0x1, P4 ;  /* 0x0000001f06bb7211 */ /* 0x000fc400020f0eff */
[----:B------:R-:W-:Y:S02]  /*41c0*/  LEA.HI.X.SX32 R185, R2, R31, 0x1, P5 ;  /* 0x0000001f02b97211 */ /* 0x000fe400028f0eff */
[-C--:B------:R-:W-:Y:S02]  /*41d0*/  LEA R176, P6, R9, R179.reuse, 0x1 ;  /* 0x000000b309b07211 */ /* 0x080fe400078c08ff */
[-C--:B------:R-:W-:Y:S02]  /*41e0*/  LEA R182, P3, R3, R179.reuse, 0x1 ;  /* 0x000000b303b67211 */ /* 0x080fe400078608ff */
[-C--:B------:R-:W-:Y:S02]  /*41f0*/  LEA R180, P4, R5, R179.reuse, 0x1 ;  /* 0x000000b305b47211 */ /* 0x080fe400078808ff */
[----:B------:R-:W-:Y:S01]  /*4200*/  LEA R178, P5, R4, R179, 0x1 ;  /* 0x000000b304b27211 */ /* 0x000fe200078a08ff */
[----:B------:R-:W-:Y:S01]  /*4210*/  @!UP2 USHF.R.U32.HI UR5, URZ, 0x4, UR5 ;  /* 0x00000004ff05a899 */ /* 0x000fe20008011605 */
[----:B------:R-:W-:-:S02]  /*4220*/  LEA.HI.X.SX32 R177, R9, R31, 0x1, P6 ;  /* 0x0000001f09b17211 */ /* 0x000fc400030f0eff */
[-C--:B------:R-:W-:Y:S02]  /*4230*/  LEA.HI.X.SX32 R183, R3, R31.reuse, 0x1, P3 ;  /* 0x0000001f03b77211 */ /* 0x080fe400018f0eff */
[-C--:B------:R-:W-:Y:S02]  /*4240*/  LEA.HI.X.SX32 R181, R5, R31.reuse, 0x1, P4 ;  /* 0x0000001f05b57211 */ /* 0x080fe400020f0eff */
[----:B------:R-:W-:Y:S02]  /*4250*/  LEA.HI.X.SX32 R179, R4, R31, 0x1, P5 ;  /* 0x0000001f04b37211 */ /* 0x000fe400028f0eff */
[----:B------:R-:W-:Y:S02]  /*4260*/  PRMT R24, RZ, 0x7610, R24 ;  /* 0x00007610ff187816 */ /* 0x000fe40000000018 */
[----:B------:R-:W-:Y:S02]  /*4270*/  PRMT R26, RZ, 0x7610, R26 ;  /* 0x00007610ff1a7816 */ /* 0x000fe4000000001a */
[----:B------:R-:W-:-:S02]  /*4280*/  PRMT R28, RZ, 0x7610, R28 ;  /* 0x00007610ff1c7816 */ /* 0x000fc4000000001c */
[----:B------:R-:W-:Y:S02]  /*4290*/  PRMT R30, RZ, 0x7610, R30 ;  /* 0x00007610ff1e7816 */ /* 0x000fe4000000001e */
[----:B------:R-:W-:Y:S02]  /*42a0*/  PRMT R32, RZ, 0x7610, R32 ;  /* 0x00007610ff207816 */ /* 0x000fe40000000020 */
[----:B------:R-:W-:Y:S02]  /*42b0*/  PRMT R34, RZ, 0x7610, R34 ;  /* 0x00007610ff227816 */ /* 0x000fe40000000022 */
        /* <DEDUP_REMOVED lines=9> */
[----:B------:R-:W-:Y:S01]  /*4350*/  PRMT R218, RZ, 0x7610, R218 ;  /* 0x00007610ffda7816 */ /* 0x000fe200000000da */
[----:B------:R-:W-:Y:S01]  /*4360*/  UMOV UR4, URZ ;  /* 0x000000ff00047c82 */ /* 0x000fe20008000000 */
[----:B------:R-:W-:Y:S02]  /*4370*/  UIADD3 UR6, UPT, UPT, UR16, 0x9000, URZ ;  /* 0x0000900010067890 */ /* 0x000fe4000fffe0ff */
[----:B------:R-:W-:Y:S02]  /*4380*/  UIADD3 UR14, UPT, UPT, UR29, 0x80, URZ ;  /* 0x000000801d0e7890 */ /* 0x000fe4000fffe0ff */
[----:B------:R-:W-:Y:S01]  /*4390*/  @!UP2 USGXT.U32 UR12, UR5, 0xe ;  /* 0x0000000e050ca89a */ /* 0x000fe20008000000 */
[----:B--2---:R0:W-:Y:S04]  /*43a0*/  STS.U16 [R136+UR16+0x8000], R11 ;  /* 0x0080000b88007988 */ /* 0x0041e80008000410 */
[----:B------:R0:W-:Y:S04]  /*43b0*/  STS.U16 [R136+UR16+0x8400], R21 ;  /* 0x0084001588007988 */ /* 0x0001e80008000410 */
        /* <DEDUP_REMOVED lines=13> */
[----:B------:R0:W-:Y:S01]  /*4490*/  STS.U16 [R208+UR16+0x8780], R29 ;  /* 0x0087801dd0007988 */ /* 0x0001e20008000410 */
[----:B---3--:R1:W-:Y:S06]  /*44a0*/  MEMBAR.ALL.CTA ;  /* 0x0000000000007992 */ /* 0x0083ec0000008000 */
[----:B-1----:R-:W-:Y:S04]  /*44b0*/  FENCE.VIEW.ASYNC.S ;  /* 0x00000000000073c6 */ /* 0x002fe80000000000 */
[----:B------:R-:W1:Y:S02]  /*44c0*/  FENCE.VIEW.ASYNC.S ;  /* 0x00000000000073c6 */ /* 0x000e640000000000 */
[----:B-1----:R0:W1:Y:S02]  /*44d0*/  @!UP3 SYNCS.EXCH.64 URZ, [UR16+0x9000], UR10 ;  /* 0x0090000a10ffb5b2 */ /* 0x0020640008000100 */
[----:B-1----:R-:W-:Y:S06]  /*44e0*/  BAR.SYNC.DEFER_BLOCKING 0x0 ;  /* 0x0000000000007b1d */ /* 0x002fec0000010000 */
[----:B0-----:R-:W-:Y:S05]  /*44f0*/  BRA.U !UP2, `(.L_x_6) ;  /* 0x000000010aec7547 */ /* 0x001fea000b800000 */
[----:B------:R-:W-:Y:S02]  /*4500*/  UIADD3 UR7, UPT, UPT, UR16, 0x8000, URZ ;  /* 0x0000800010077890 */ /* 0x000fe4000fffe0ff */
[----:B------:R-:W-:Y:S02]  /*4510*/  USHF.R.U32.HI UR18, URZ, 0x4, UR16 ;  /* 0x00000004ff127899 */ /* 0x000fe40008011610 */
[----:B------:R-:W-:Y:S02]  /*4520*/  USHF.R.U32.HI UR12, URZ, 0x4, UR7 ;  /* 0x00000004ff0c7899 */ /* 0x000fe40008011607 */
[----:B------:R-:W-:Y:S02]  /*4530*/  USGXT.U32 UR18, UR18, 0xe ;  /* 0x0000000e1212789a */ /* 0x000fe40008000000 */
[----:B------:R-:W-:Y:S02]  /*4540*/  USGXT.U32 UR12, UR12, 0xe ;  /* 0x0000000e0c0c789a */ /* 0x000fe40008000000 */
[----:B------:R-:W-:Y:S01]  /*4550*/  UIADD3 UR44, UP3, UPT, UR18, 0x4000080, URZ ;  /* 0x04000080122c7890 */ /* 0x000fe2000ff7e0ff */
[----:B------:R-:W-:Y:S01]  /*4560*/  UMOV UR5, URZ ;  /* 0x000000ff00057c82 */ /* 0x000fe20008000000 */
[----:B------:R-:W-:-:S02]  /*4570*/  UIADD3 UR48, UP4, UPT, UR12, 0x2, URZ ;  /* 0x000000020c307890 */ /* 0x000fc4000ff9e0ff */
[----:B------:R-:W-:Y:S02]  /*4580*/  UIADD3 UR62, UP6, UPT, UR12, 0x4, URZ ;  /* 0x000000040c3e7890 */ /* 0x000fe4000ffde0ff */
[----:B------:R-:W-:Y:S02]  /*4590*/  UIADD3.X UR45, UPT, UPT, UR5, 0x40004040, URZ, UP3, !UPT ;  /* 0x40004040052d7890 */ /* 0x000fe40009ffe4ff */
[----:B------:R-:W-:Y:S02]  /*45a0*/  UIADD3 UR58, UP5, UPT, UR12, 0x6, URZ ;  /* 0x000000060c3a7890 */ /* 0x000fe4000ffbe0ff */
[----:B------:R-:W-:Y:S02]  /*45b0*/  ULOP3.LUT UR18, UR18, 0x4000000, URZ, 0xfc, !UPT ;  /* 0x0400000012127892 */ /* 0x000fe4000f8efcff */
[----:B------:R-:W-:Y:S02]  /*45c0*/  UIADD3 UR54, UP3, UPT, UR12, 0x80, URZ ;  /* 0x000000800c367890 */ /* 0x000fe4000ff7e0ff */
[----:B------:R-:W-:-:S02]  /*45d0*/  UIADD3.X UR49, UPT, UPT, UR4, 0x40004040, URZ, UP4, !UPT ;  /* 0x4000404004317890 */ /* 0x000fc4000a7fe4ff */
[----:B------:R-:W-:Y:S02]  /*45e0*/  UIADD3 UR52, UP4, UPT, UR12, 0x82, URZ ;  /* 0x000000820c347890 */ /* 0x000fe4000ff9e0ff */
[----:B------:R-:W-:Y:S02]  /*45f0*/  UIADD3.X UR63, UPT, UPT, UR4, 0x40004040, URZ, UP6, !UPT ;  /* 0x40004040043f7890 */ /* 0x000fe4000b7fe4ff */
[----:B------:R-:W-:Y:S02]  /*4600*/  UIADD3 UR50, UP6, UPT, UR12, 0x84, URZ ;  /* 0x000000840c327890 */ /* 0x000fe4000ffde0ff */
[----:B------:R-:W-:Y:S02]  /*4610*/  UIADD3.X UR59, UPT, UPT, UR4, 0x40004040, URZ, UP5, !UPT ;  /* 0x40004040043b7890 */ /* 0x000fe4000affe4ff */
[----:B------:R-:W-:Y:S02]  /*4620*/  UIADD3.64 UR60, UPT, UPT, UR44, 0x80, URZ ;  /* 0x000000802c3c7897 */ /* 0x000fe4000fffe0ff */
[----:B------:R-:W-:-:S02]  /*4630*/  UIADD3 UR46, UP5, UPT, UR12, 0x86, URZ ;  /* 0x000000860c2e7890 */ /* 0x000fc4000ffbe0ff */
[----:B------:R-:W-:Y:S02]  /*4640*/  UIADD3.64 UR56, UPT, UPT, UR44, 0x100, URZ ;  /* 0x000001002c387897 */ /* 0x000fe4000fffe0ff */
[----:B------:R-:W-:Y:S02]  /*4650*/  UIADD3.X UR55, UPT, UPT, UR4, 0x40004040, URZ, UP3, !UPT ;  /* 0x4000404004377890 */ /* 0x000fe40009ffe4ff */
[----:B------:R-:W-:Y:S02]  /*4660*/  UIADD3.64 UR64, UPT, UPT, UR44, 0x180, URZ ;  /* 0x000001802c407897 */ /* 0x000fe4000fffe0ff */
[----:B------:R-:W-:Y:S02]  /*4670*/  UIADD3.X UR53, UPT, UPT, UR4, 0x40004040, URZ, UP4, !UPT ;  /* 0x4000404004357890 */ /* 0x000fe4000a7fe4ff */
[----:B------:R-:W-:Y:S02]  /*4680*/  UIADD3.64 UR66, UPT, UPT, UR44, 0x200, URZ ;  /* 0x000002002c427897 */ /* 0x000fe4000fffe0ff */
[----:B------:R-:W-:-:S02]  /*4690*/  UIADD3.X UR51, UPT, UPT, UR4, 0x40004040, URZ, UP6, !UPT ;  /* 0x4000404004337890 */ /* 0x000fc4000b7fe4ff */
[----:B------:R-:W-:Y:S01]  /*46a0*/  UIADD3.64 UR20, UPT, UPT, UR44, 0x280, URZ ;  /* 0x000002802c147897 */ /* 0x000fe2000fffe0ff */
[----:B------:R-:W-:Y:S01]  /*46b0*/  UMOV UR10, 0x0 ;  /* 0x00000000000a7882 */ /* 0x000fe20000000000 */
[----:B------:R-:W-:Y:S01]  /*46c0*/  UMOV UR11, 0x8048010 ;  /* 0x08048010000b7882 */ /* 0x000fe20000000000 */
[----:B------:R-:W-:Y:S01]  /*46d0*/  UIADD3.X UR47, UPT, UPT, UR4, 0x40004040, URZ, UP5, !UPT ;  /* 0x40004040042f7890 */ /* 0x000fe2000affe4ff */
[----:B------:R-:W-:Y:S01]  /*46e0*/  UMOV UR13, 0x40004040 ;  /* 0x40004040000d7882 */ /* 0x000fe20000000000 */
[----:B------:R-:W-:Y:S01]  /*46f0*/  UMOV UR19, 0x40004040 ;  /* 0x4000404000137882 */ /* 0x000fe20000000000 */
[----:B------:R-:W-:Y:S01]  /*4700*/  UIADD3.64 UR22, UPT, UPT, UR44, 0x300, URZ ;  /* 0x000003002c167897 */ /* 0x000fe2000fffe0ff */
[----:B------:R0:W-:Y:S01]  /*4710*/  UTCHMMA gdesc[UR18], gdesc[UR12], tmem[UR14], tmem[UR10], idesc[UR11], !UPT ;  /* 0x00ff0a0c120075ea */ /* 0x0001e2000f80000e */
[----:B------:R-:W-:Y:S01]  /*4720*/  UMOV UR24, 0x0 ;  /* 0x0000000000187882 */ /* 0x000fe20000000000 */
[----:B------:R-:W-:Y:S01]  /*4730*/  UMOV UR25, 0x8048010 ;  /* 0x0804801000197882 */ /* 0x000fe20000000000 */
[----:B------:R-:W-:Y:S01]  /*4740*/  UMOV UR42, 0x0 ;  /* 0x00000000002a7882 */ /* 0x000fe20000000000 */
[----:B------:R-:W-:Y:S01]  /*4750*/  UMOV UR43, 0x8048010 ;  /* 0x08048010002b7882 */ /* 0x000fe20000000000 */
[----:B------:R-:W-:Y:S01]  /*4760*/  UMOV UR40, 0x0 ;  /* 0x0000000000287882 */ /* 0x000fe20000000000 */
[----:B------:R-:W-:Y:S01]  /*4770*/  UMOV UR41, 0x8048010 ;  /* 0x0804801000297882 */ /* 0x000fe20000000000 */
[----:B------:R0:W-:Y:S01]  /*4780*/  UTCHMMA gdesc[UR44], gdesc[UR48], tmem[UR14], tmem[UR24], idesc[UR25], UPT ;  /* 0x00ff18302c0075ea */ /* 0x0001e2000b80000e */
        /* <DEDUP_REMOVED lines=8> */
[----:B------:R-:W-:Y:S01]  /*4810*/  UMOV UR7, URZ ;  /* 0x000000ff00077c82 */ /* 0x000fe20008000000 */
[----:B------:R0:W-:Y:S01]  /*4820*/  UTCHMMA gdesc[UR64], gdesc[UR54], tmem[UR14], tmem[UR38], idesc[UR39], UPT ;  /* 0x00ff2636400075ea */ /* 0x0001e2000b80000e */
[----:B------:R-:W-:Y:S01]  /*4830*/  UMOV UR32, 0x0 ;  /* 0x0000000000207882 */ /* 0x000fe20000000000 */
[----:B------:R-:W-:Y:S01]  /*4840*/  UMOV UR33, 0x8048010 ;  /* 0x0804801000217882 */ /* 0x000fe20000000000 */
[----:B------:R0:W-:Y:S01]  /*4850*/  UTCHMMA gdesc[UR66], gdesc[UR52], tmem[UR14], tmem[UR36], idesc[UR37], UPT ;  /* 0x00ff2434420075ea */ /* 0x0001e2000b80000e */
[----:B------:R-:W-:Y:S01]  /*4860*/  UMOV UR7, UR6 ;  /* 0x0000000600077c82 */ /* 0x000fe20008000000 */
[----:B------:R0:W-:Y:S01]  /*4870*/  UTCHMMA gdesc[UR20], gdesc[UR50], tmem[UR14], tmem[UR34], idesc[UR35], UPT ;  /* 0x00ff2232140075ea */ /* 0x0001e2000b80000e */
[----:B------:R0:W-:Y:S01]  /*4880*/  UTCHMMA gdesc[UR22], gdesc[UR46], tmem[UR14], tmem[UR32], idesc[UR33], UPT ;  /* 0x00ff202e160075ea */ /* 0x0001e2000b80000e */
[----:B------:R0:W-:Y:S01]  /*4890*/  UTCBAR [UR7], URZ ;  /* 0x000000ff070073e9 */ /* 0x0001e200080000ff */
[----:B------:R-:W-:Y:S01]  /*48a0*/  NOP ;  /* 0x0000000000007918 */ /* 0x000fe20000000000 */
.L_x_6:
[----:B------:R-:W-:Y:S05]  /*48b0*/  BRA.U !UP0, `(.L_x_7) ;  /* 0x0000000108087547 */ /* 0x000fea000b800000 */
[----:B------:R-:W1:Y:S02]  /*48c0*/  SYNCS.PHASECHK.TRANS64.TRYWAIT P3, [UR16+0x9000], RZ ;  /* 0x009000ffff0075a7 */ /* 0x000e640008061110 */
[----:B-1----:R-:W-:Y:S05]  /*48d0*/  @!P3 BRA `(.L_x_8) ;  /* 0x0000007800a0b947 */ /* 0x002fea0003800000 */
.L_x_7:
[----:B------:R-:W-:Y:S06]  /*48e0*/  BAR.SYNC.DEFER_BLOCKING 0x0 ;  /* 0x0000000000007b1d */ /* 0x000fec0000010000 */
[----:B------:R-:W1:Y:S01]  /*48f0*/  LDCU UR5, c[0x0][0x3a8] ;  /* 0x00007500ff0577ac */ /* 0x000e620008000800 */
[----:B------:R-:W1:Y:S01]  /*4900*/  LDTM.x16 R4, tmem[UR15+0x80] ;  /* 0x0000800f000479ee */ /* 0x000e620008240000 */
[----:B------:R-:W2:Y:S01]  /*4910*/  @!P1 SYNCS.CCTL.IV [UR16+0x9000] ;  /* 0x00900000ff0099b1 */ /* 0x000ea20008000010 */
[----:B------:R-:W-:Y:S01]  /*4920*/  NOP ;  /* 0x0000000000007918 */ /* 0x000fe20000000000 */
[----:B------:R3:W5:Y:S04]  /*4930*/  @P2 LDG.E.U16 R24, desc[UR30][R206.64] ;  /* 0x0000001ece182981 */ /* 0x000768000c1e1500 */
        /* <DEDUP_REMOVED lines=14> */
[----:B------:R3:W5:Y:S01]  /*4a20*/  @P2 LDG.E.U16 R218, desc[UR30][R176.64] ;  /* 0x0000001eb0da2981 */ /* 0x000762000c1e1500 */
[----:B-1----:R-:W-:Y:S01]  /*4a30*/  FMUL R2, R4, UR5 ;  /* 0x0000000504027c20 */ /* 0x002fe20008400000 */
[----:B------:R-:W-:Y:S01]  /*4a40*/  FMUL R3, R5, UR5 ;  /* 0x0000000505037c20 */ /* 0x000fe20008400000 */
[----:B------:R-:W-:Y:S01]  /*4a50*/  FMUL R20, R6, UR5 ;  /* 0x0000000506147c20 */ /* 0x000fe20008400000 */
[----:B------:R-:W-:Y:S01]  /*4a60*/  FMUL R21, R7, UR5 ;  /* 0x0000000507157c20 */ /* 0x000fe20008400000 */
[----:B------:R-:W-:Y:S01]  /*4a70*/  FMUL R22, R8, UR5 ;  /* 0x0000000508167c20 */ /* 0x000fe20008400000 */
[----:B------:R-:W-:Y:S01]  /*4a80*/  FMUL R132, R19, UR5 ;  /* 0x0000000513847c20 */ /* 0x000fe20008400000 */
[----:B------:R-:W-:-:S02]  /*4a90*/  ISETP.NE.U32.AND P3, PT, R0, RZ, PT ;  /* 0x000000ff0000720c */ /* 0x000fc40003f65070 */
[----:B------:R-:W-:Y:S01]  /*4aa0*/  FMNMX3 R20, R2, R3, R20, !PT ;  /* 0x0000000302147276 */ /* 0x000fe20007800014 */
[----:B------:R-:W-:Y:S01]  /*4ab0*/  FMUL R2, R9, UR5 ;  /* 0x0000000509027c20 */ /* 0x000fe20008400000 */
[----:B------:R-:W-:Y:S02]  /*4ac0*/  FMUL R3, R10, UR5 ;  /* 0x000000050a037c20 */ /* 0x000fe40008400000 */
[----:B------:R-:W-:Y:S01]  /*4ad0*/  FMNMX3 R22, R20, R21, R22, !PT ;  /* 0x0000001514167276 */ /* 0x000fe20007800016 */
[----:B------:R-:W-:Y:S01]  /*4ae0*/  FMUL R20, R11, UR5 ;  /* 0x000000050b147c20 */ /* 0x000fe20008400000 */
[----:B------:R-:W-:Y:S02]  /*4af0*/  FMUL R21, R12, UR5 ;  /* 0x000000050c157c20 */ /* 0x000fe40008400000 */
[----:B------:R-:W-:Y:S01]  /*4b00*/  FMNMX3 R22, R22, R2, R3, !PT ;  /* 0x0000000216167276 */ /* 0x000fe20007800003 */
[----:B------:R-:W-:Y:S01]  /*4b10*/  FMUL R2, R13, UR5 ;  /* 0x000000050d027c20 */ /* 0x000fe20008400000 */
[----:B------:R-:W-:-:S02]  /*4b20*/  FMUL R3, R14, UR5 ;  /* 0x000000050e037c20 */ /* 0x000fc40008400000 */
[----:B------:R-:W-:Y:S01]  /*4b30*/  FMNMX3 R22, R22, R20, R21, !PT ;  /* 0x0000001416167276 */ /* 0x000fe20007800015 */
[----:B------:R-:W-:Y:S01]  /*4b40*/  FMUL R20, R15, UR5 ;  /* 0x000000050f147c20 */ /* 0x000fe20008400000 */
[----:B------:R-:W-:Y:S02]  /*4b50*/  FMUL R21, R16, UR5 ;  /* 0x0000000510157c20 */ /* 0x000fe40008400000 */
[----:B------:R-:W-:Y:S01]  /*4b60*/  FMNMX3 R22, R22, R2, R3, !PT ;  /* 0x0000000216167276 */ /* 0x000fe20007800003 */
[----:B------:R-:W-:Y:S01]  /*4b70*/  FMUL R2, R17, UR5 ;  /* 0x0000000511027c20 */ /* 0x000fe20008400000 */
[----:B------:R-:W-:Y:S02]  /*4b80*/  FMUL R3, R18, UR5 ;  /* 0x0000000512037c20 */ /* 0x000fe40008400000 */
[----:B------:R-:W-:-:S04]  /*4b90*/  FMNMX3 R20, R22, R20, R21, !PT ;  /* 0x0000001416147276 */ /* 0x000fc80007800015 */
[----:B------:R-:W-:-:S04]  /*4ba0*/  FMNMX3 R3, R20, R2, R3, !PT ;  /* 0x0000000214037276 */ /* 0x000fc80007800003 */
[----:B------:R-:W-:-:S05]  /*4bb0*/  FMNMX3 R132, R3, -INF , R132, !PT ;  /* 0xff80000003847876 */ /* 0x000fca0007800084 */
[--C-:B------:R-:W-:Y:S01]  /*4bc0*/  FFMA R4, R4, UR5, -R132.reuse ;  /* 0x0000000504047c23 */ /* 0x100fe20008000884 */
[--C-:B------:R-:W-:Y:S01]  /*4bd0*/  FFMA R5, R5, UR5, -R132.reuse ;  /* 0x0000000505057c23 */ /* 0x100fe20008000884 */
[--C-:B------:R-:W-:Y:S01]  /*4be0*/  FFMA R6, R6, UR5, -R132.reuse ;  /* 0x0000000506067c23 */ /* 0x100fe20008000884 */
[--C-:B------:R-:W-:Y:S01]  /*4bf0*/  FFMA R7, R7, UR5, -R132.reuse ;  /* 0x0000000507077c23 */ /* 0x100fe20008000884 */
[----:B------:R-:W-:Y:S01]  /*4c00*/  FMUL R4, R4, 1.4426950216293334961 ;  /* 0x3fb8aa3b04047820 */ /* 0x000fe20000400000 */
[----:B------:R-:W-:Y:S01]  /*4c10*/  FMUL R5, R5, 1.4426950216293334961 ;  /* 0x3fb8aa3b05057820 */ /* 0x000fe20000400000 */
[----:B------:R-:W-:Y:S01]  /*4c20*/  FMUL R6, R6, 1.4426950216293334961 ;  /* 0x3fb8aa3b06067820 */ /* 0x000fe20000400000 */
[----:B------:R-:W-:Y:S01]  /*4c30*/  FMUL R7, R7, 1.4426950216293334961 ;  /* 0x3fb8aa3b07077820 */ /* 0x000fe20000400000 */
[--C-:B------:R-:W-:Y:S01]  /*4c40*/  FFMA R8, R8, UR5, -R132.reuse ;  /* 0x0000000508087c23 */ /* 0x100fe20008000884 */
[--C-:B------:R-:W-:Y:S01]  /*4c50*/  FFMA R9, R9, UR5, -R132.reuse ;  /* 0x0000000509097c23 */ /* 0x100fe20008000884 */
[----:B------:R-:W-:Y:S01]  /*4c60*/  MUFU.EX2 R4, R4 ;  /* 0x0000000400047308 */ /* 0x000fe20000000800 */
[--C-:B------:R-:W-:Y:S01]  /*4c70*/  FFMA R10, R10, UR5, -R132.reuse ;  /* 0x000000050a0a7c23 */ /* 0x100fe20008000884 */
[----:B------:R-:W-:Y:S01]  /*4c80*/  FMUL R8, R8, 1.4426950216293334961 ;  /* 0x3fb8aa3b08087820 */ /* 0x000fe20000400000 */
[----:B------:R-:W-:Y:S01]  /*4c90*/  FMUL R9, R9, 1.4426950216293334961 ;  /* 0x3fb8aa3b09097820 */ /* 0x000fe20000400000 */
[--C-:B------:R-:W-:Y:S01]  /*4ca0*/  FFMA R11, R11, UR5, -R132.reuse ;  /* 0x000000050b0b7c23 */ /* 0x100fe20008000884 */
[----:B------:R-:W-:Y:S01]  /*4cb0*/  FMUL R10, R10, 1.4426950216293334961 ;  /* 0x3fb8aa3b0a0a7820 */ /* 0x000fe20000400000 */
[--C-:B------:R-:W-:Y:S01]  /*4cc0*/  FFMA R12, R12, UR5, -R132.reuse ;  /* 0x000000050c0c7c23 */ /* 0x100fe20008000884 */
[--C-:B------:R-:W-:Y:S01]  /*4cd0*/  FFMA R13, R13, UR5, -R132.reuse ;  /* 0x000000050d0d7c23 */ /* 0x100fe20008000884 */
[----:B------:R-:W1:Y:S01]  /*4ce0*/  MUFU.EX2 R5, R5 ;  /* 0x0000000500057308 */ /* 0x000e620000000800 */
[----:B------:R-:W-:Y:S01]  /*4cf0*/  FMUL R11, R11, 1.4426950216293334961 ;  /* 0x3fb8aa3b0b0b7820 */ /* 0x000fe20000400000 */
[----:B------:R-:W-:Y:S01]  /*4d00*/  FMUL R12, R12, 1.4426950216293334961 ;  /* 0x3fb8aa3b0c0c7820 */ /* 0x000fe20000400000 */
[----:B------:R-:W-:Y:S01]  /*4d10*/  FMUL R13, R13, 1.4426950216293334961 ;  /* 0x3fb8aa3b0d0d7820 */ /* 0x000fe20000400000 */
[--C-:B------:R-:W-:Y:S01]  /*4d20*/  FFMA R14, R14, UR5, -R132.reuse ;  /* 0x000000050e0e7c23 */ /* 0x100fe20008000884 */
[--C-:B------:R-:W-:Y:S01]  /*4d30*/  FFMA R15, R15, UR5, -R132.reuse ;  /* 0x000000050f0f7c23 */ /* 0x100fe20008000884 */
[--C-:B------:R-:W-:Y:S01]  /*4d40*/  FFMA R16, R16, UR5, -R132.reuse ;  /* 0x0000000510107c23 */ /* 0x100fe20008000884 */
[--C-:B------:R-:W-:Y:S01]  /*4d50*/  FFMA R17, R17, UR5, -R132.reuse ;  /* 0x0000000511117c23 */ /* 0x100fe20008000884 */
[----:B------:R-:W4:Y:S01]  /*4d60*/  MUFU.EX2 R6, R6 ;  /* 0x0000000600067308 */ /* 0x000f220000000800 */
[----:B------:R-:W-:Y:S01]  /*4d70*/  FMUL R14, R14, 1.4426950216293334961 ;  /* 0x3fb8aa3b0e0e7820 */ /* 0x000fe20000400000 */
[----:B------:R-:W-:Y:S01]  /*4d80*/  FMUL R15, R15, 1.4426950216293334961 ;  /* 0x3fb8aa3b0f0f7820 */ /* 0x000fe20000400000 */
[--C-:B------:R-:W-:Y:S01]  /*4d90*/  FFMA R18, R18, UR5, -R132.reuse ;  /* 0x0000000512127c23 */ /* 0x100fe20008000884 */
[----:B------:R-:W-:Y:S01]  /*4da0*/  FFMA R19, R19, UR5, -R132 ;  /* 0x0000000513137c23 */ /* 0x000fe20008000884 */
[----:B------:R-:W-:Y:S01]  /*4db0*/  FMUL R16, R16, 1.4426950216293334961 ;  /* 0x3fb8aa3b10107820 */ /* 0x000fe20000400000 */
[----:B------:R-:W-:-:S02]  /*4dc0*/  FMUL R17, R17, 1.4426950216293334961 ;  /* 0x3fb8aa3b11117820 */ /* 0x000fc40000400000 */
[----:B------:R-:W0:Y:S01]  /*4dd0*/  MUFU.EX2 R7, R7 ;  /* 0x0000000700077308 */ /* 0x000e220000000800 */
[----:B-1----:R-:W-:Y:S01]  /*4de0*/  FADD R3, R4, R5 ;  /* 0x0000000504037221 */ /* 0x002fe20000000000 */
[----:B------:R-:W-:-:S06]  /*4df0*/  F2FP.F16.F32.PACK_AB R4, R5, R4 ;  /* 0x000000040504723e */ /* 0x000fcc00000000ff */
[----:B------:R-:W1:Y:S01]  /*4e00*/  MUFU.EX2 R8, R8 ;  /* 0x0000000800087308 */ /* 0x000e620000000800 */
[----:B----4-:R-:W-:-:S07]  /*4e10*/  FADD R2, R6, R3 ;  /* 0x0000000306027221 */ /* 0x010fce0000000000 */
[----:B------:R-:W4:Y:S01]  /*4e20*/  MUFU.EX2 R9, R9 ;  /* 0x0000000900097308 */ /* 0x000f220000000800 */
[C---:B0-----:R-:W-:Y:S01]  /*4e30*/  FADD R3, R7.reuse, R2 ;  /* 0x0000000207037221 */ /* 0x041fe20000000000 */
[----:B------:R-:W-:-:S06]  /*4e40*/  F2FP.F16.F32.PACK_AB R5, R7, R6 ;  /* 0x000000060705723e */ /* 0x000fcc00000000ff */
[----:B------:R-:W0:Y:S01]  /*4e50*/  MUFU.EX2 R10, R10 ;  /* 0x0000000a000a7308 */ /* 0x000e220000000800 */
[----:B-1----:R-:W-:Y:S01]  /*4e60*/  FADD R2, R8, R3 ;  /* 0x0000000308027221 */ /* 0x002fe20000000000 */
[----:B------:R-:W-:Y:S01]  /*4e70*/  FMUL R3, R18, 1.4426950216293334961 ;  /* 0x3fb8aa3b12037820 */ /* 0x000fe20000400000 */
[----:B------:R-:W-:-:S04]  /*4e80*/  SEL R18, RZ, 0x90, !P3 ;  /* 0x00000090ff127807 */ /* 0x000fc80005800000 */
[----:B------:R-:W-:Y:S01]  /*4e90*/  LOP3.LUT R133, R18, R133, RZ, 0x3c, !PT ;  /* 0x0000008512857212 */ /* 0x000fe200078e3cff */
[----:B------:R-:W1:Y:S01]  /*4ea0*/  MUFU.EX2 R11, R11 ;  /* 0x0000000b000b7308 */ /* 0x000e620000000800 */
[C---:B----4-:R-:W-:Y:S01]  /*4eb0*/  FADD R21, R9.reuse, R2 ;  /* 0x0000000209157221 */ /* 0x050fe20000000000 */
[----:B------:R-:W-:-:S06]  /*4ec0*/  F2FP.F16.F32.PACK_AB R6, R9, R8 ;  /* 0x000000080906723e */ /* 0x000fcc00000000ff */
[----:B------:R-:W4:Y:S01]  /*4ed0*/  MUFU.EX2 R12, R12 ;  /* 0x0000000c000c7308 */ /* 0x000f220000000800 */
[----:B0-----:R-:W-:-:S07]  /*4ee0*/  FADD R2, R10, R21 ;  /* 0x000000150a027221 */ /* 0x001fce0000000000 */
[----:B------:R-:W0:Y:S01]  /*4ef0*/  MUFU.EX2 R13, R13 ;  /* 0x0000000d000d7308 */ /* 0x000e220000000800 */
[----:B-1----:R-:W-:Y:S01]  /*4f00*/  FADD R21, R11, R2 ;  /* 0x000000020b157221 */ /* 0x002fe20000000000 */
[----:B------:R-:W-:Y:S01]  /*4f10*/  FMUL R2, R19, 1.4426950216293334961 ;  /* 0x3fb8aa3b13027820 */ /* 0x000fe20000400000 */
[----:B------:R-:W-:-:S05]  /*4f20*/  F2FP.F16.F32.PACK_AB R7, R11, R10 ;  /* 0x0000000a0b07723e */ /* 0x000fca00000000ff */
[----:B------:R-:W1:Y:S01]  /*4f30*/  MUFU.EX2 R14, R14 ;  /* 0x0000000e000e7308 */ /* 0x000e620000000800 */
[----:B----4-:R-:W-:-:S07]  /*4f40*/  FADD R0, R12, R21 ;  /* 0x000000150c007221 */ /* 0x010fce0000000000 */
[----:B------:R-:W4:Y:S01]  /*4f50*/  MUFU.EX2 R15, R15 ;  /* 0x0000000f000f7308 */ /* 0x000f220000000800 */
[C---:B0-----:R-:W-:Y:S01]  /*4f60*/  FADD R19, R13.reuse, R0 ;  /* 0x000000000d137221 */ /* 0x041fe20000000000 */
[----:B------:R-:W-:-:S06]  /*4f70*/  F2FP.F16.F32.PACK_AB R8, R13, R12 ;  /* 0x0000000c0d08723e */ /* 0x000fcc00000000ff */
[----:B------:R-:W0:Y:S01]  /*4f80*/  MUFU.EX2 R16, R16 ;  /* 0x0000001000107308 */ /* 0x000e220000000800 */
[----:B-1----:R-:W-:-:S07]  /*4f90*/  FADD R0, R14, R19 ;  /* 0x000000130e007221 */ /* 0x002fce0000000000 */
[----:B------:R-:W1:Y:S01]  /*4fa0*/  MUFU.EX2 R17, R17 ;  /* 0x0000001100117308 */ /* 0x000e620000000800 */
[C---:B----4-:R-:W-:Y:S01]  /*4fb0*/  FADD R19, R15.reuse, R0 ;  /* 0x000000000f137221 */ /* 0x050fe20000000000 */
[----:B------:R-:W-:-:S06]  /*4fc0*/  F2FP.F16.F32.PACK_AB R9, R15, R14 ;  /* 0x0000000e0f09723e */ /* 0x000fcc00000000ff */
[----:B------:R-:W-:Y:S01]  /*4fd0*/  MUFU.EX2 R3, R3 ;  /* 0x0000000300037308 */ /* 0x000fe20000000800 */
[----:B0-----:R-:W-:-:S07]  /*4fe0*/  FADD R0, R16, R19 ;  /* 0x0000001310007221 */ /* 0x001fce0000000000 */
[----:B------:R-:W0:Y:S01]  /*4ff0*/  MUFU.EX2 R2, R2 ;  /* 0x0000000200027308 */ /* 0x000e220000000800 */
[----:B-1----:R-:W-:Y:S02]  /*5000*/  F2FP.F16.F32.PACK_AB R10, R17, R16 ;  /* 0x00000010110a723e */ /* 0x002fe400000000ff */
[----:B0-----:R-:W-:Y:S01]  /*5010*/  F2FP.F16.F32.PACK_AB R11, R2, R3 ;  /* 0x00000003020b723e */ /* 0x001fe200000000ff */
[----:B--23--:R-:W-:Y:S06]  /*5020*/  BRA.U !UP0, `(.L_x_9) ;  /* 0x0000000108047547 */ /* 0x00cfec000b800000 */
[----:B------:R0:W-:Y:S02]  /*5030*/  STTM.x8 tmem[UR15+0x90], R4 ;  /* 0x00009004000079ed */ /* 0x0001e400081c000f */
.L_x_9:
[----:B-----5:R-:W-:Y:S01]  /*5040*/  STS.U16 [R133+UR16+0x8000], R24 ;  /* 0x0080001885007988 */ /* 0x020fe20008000410 */
[----:B------:R-:W-:Y:S01]  /*5050*/  FADD R137, R17, R0 ;  /* 0x0000000011897221 */ /* 0x000fe20000000000 */
[----:B------:R-:W-:Y:S01]  /*5060*/  FADD R0, -R132, -INF ;  /* 0xff80000084007421 */ /* 0x000fe20000000100 */
[----:B------:R-:W1:Y:S01]  /*5070*/  LDCU UR27, c[0x0][0x3c4] ;  /* 0x00007880ff1b77ac */ /* 0x000e620008000800 */
[----:B------:R-:W-:Y:S02]  /*5080*/  STS.U16 [R133+UR16+0x8100], R26 ;  /* 0x0081001a85007988 */ /* 0x000fe40008000410 */
[----:B------:R-:W-:Y:S02]  /*5090*/  FMUL R0, R0, 1.4426950216293334961 ;  /* 0x3fb8aa3b00007820 */ /* 0x000fe40000400000 */
[----:B------:R-:W-:Y:S04]  /*50a0*/  STS.U16 [R133+UR16+0x8200], R28 ;  /* 0x0082001c85007988 */ /* 0x000fe80008000410 */
[----:B------:R-:W-:Y:S01]  /*50b0*/  STS.U16 [R133+UR16+0x8300], R30 ;  /* 0x0083001e85007988 */ /* 0x000fe20008000410 */
[----:B------:R-:W2:Y:S03]  /*50c0*/  MUFU.EX2 R0, R0 ;  /* 0x0000000000007308 */ /* 0x000ea60000000800 */
[----:B------:R-:W-:Y:S04]  /*50d0*/  STS.U16 [R133+UR16+0x8400], R32 ;  /* 0x0084002085007988 */ /* 0x000fe80008000410 */
[----:B------:R-:W-:Y:S04]  /*50e0*/  STS.U16 [R133+UR16+0x8500], R34 ;  /* 0x0085002285007988 */ /* 0x000fe80008000410 */
[----:B------:R-:W-:Y:S04]  /*50f0*/  STS.U16 [R133+UR16+0x8600], R36 ;  /* 0x0086002485007988 */ /* 0x000fe80008000410 */
[----:B------:R-:W-:Y:S04]  /*5100*/  STS.U16 [R133+UR16+0x8700], R38 ;  /* 0x0087002685007988 */ /* 0x000fe80008000410 */
[----:B------:R-:W-:Y:S04]  /*5110*/  STS.U16 [R133+UR16+0x8800], R40 ;  /* 0x0088002885007988 */ /* 0x000fe80008000410 */
[----:B------:R3:W-:Y:S04]  /*5120*/  STS.U16 [R133+UR16+0x8900], R42 ;  /* 0x0089002a85007988 */ /* 0x0007e80008000410 */
[----:B------:R4:W-:Y:S04]  /*5130*/  STS.U16 [R133+UR16+0x8a00], R138 ;  /* 0x008a008a85007988 */ /* 0x0009e80008000410 */
[----:B------:R4:W-:Y:S04]  /*5140*/  STS.U16 [R133+UR16+0x8b00], R140 ;  /* 0x008b008c85007988 */ /* 0x0009e80008000410 */
[----:B------:R4:W-:Y:S04]  /*5150*/  STS.U16 [R133+UR16+0x8c00], R142 ;  /* 0x008c008e85007988 */ /* 0x0009e80008000410 */
[----:B------:R4:W-:Y:S04]  /*5160*/  STS.U16 [R133+UR16+0x8d00], R144 ;  /* 0x008d009085007988 */ /* 0x0009e80008000410 */
[----:B------:R4:W-:Y:S04]  /*5170*/  STS.U16 [R133+UR16+0x8e00], R216 ;  /* 0x008e00d885007988 */ /* 0x0009e80008000410 */
[----:B------:R4:W-:Y:S01]  /*5180*/  STS.U16 [R133+UR16+0x8f00], R218 ;  /* 0x008f00da85007988 */ /* 0x0009e20008000410 */
[----:B------:R-:W0:Y:S02]  /*5190*/  FENCE.VIEW.ASYNC.T ;  /* 0x00000000000073c6 */ /* 0x000e240000000200 */
[----:B0-----:R-:W-:Y:S06]  /*51a0*/  BAR.SYNC.DEFER_BLOCKING 0x0 ;  /* 0x0000000000007b1d */ /* 0x001fec0000010000 */
[----:B---3--:R-:W0:Y:S01]  /*51b0*/  LDTM.x128 R4, tmem[UR15] ;  /* 0x0000000f000479ee */ /* 0x008e2200083c0000 */
[----:B------:R-:W-:Y:S01]  /*51c0*/  NOP ;  /* 0x0000000000007918 */ /* 0x000fe20000000000 */
[----:B-12-4-:R-:W-:Y:S05]  /*51d0*/  BRA.U !UP0, `(.L_x_10) ;  /* 0x0000000908047547 */ /* 0x016fea000b800000 */
[C---:B0-----:R-:W-:Y:S01]  /*51e0*/  FMUL R4, R0.reuse, R4 ;  /* 0x0000000400047220 */ /* 0x041fe20000400000 */
[C---:B------:R-:W-:Y:S01]  /*51f0*/  FMUL R5, R0.reuse, R5 ;  /* 0x0000000500057220 */ /* 0x040fe20000400000 */
        /* <DEDUP_REMOVED lines=125> */
[----:B------:R-:W-:-:S04]  /*59d0*/  FMUL R131, R0, R131 ;  /* 0x0000008300837220 */ /* 0x000fc80000400000 */
[----:B------:R1:W-:Y:S03]  /*59e0*/  STTM.x128 tmem[UR15], R4 ;  /* 0x00000004000079ed */ /* 0x0003e600083c000f */
.L_x_10:
[----:B0-----:R-:W0:Y:S02]  /*59f0*/  FENCE.VIEW.ASYNC.T ;  /* 0x00000000000073c6 */ /* 0x001e240000000200 */
[----:B0-----:R-:W-:Y:S01]  /*5a00*/  BAR.SYNC.DEFER_BLOCKING 0x0 ;  /* 0x0000000000007b1d */ /* 0x001fe20000010000 */
[----:B------:R-:W-:Y:S01]  /*5a10*/  FADD R137, R3, R137 ;  /* 0x0000008903897221 */ /* 0x000fe20000000000 */
[----:B------:R-:W-:Y:S02]  /*5a20*/  UIADD3 UR26, UPT, UPT, UR26, -0x10, URZ ;  /* 0xfffffff01a1a7890 */ /* 0x000fe4000fffe0ff */
[----:B------:R-:W-:Y:S01]  /*5a30*/  UIADD3 UR69, UPT, UPT, UR29, 0x90, URZ ;  /* 0x000000901d457890 */ /* 0x000fe2000fffe0ff */
[----:B------:R-:W-:Y:S01]  /*5a40*/  FADD R137, R2, R137 ;  /* 0x0000008902897221 */ /* 0x000fe20000000000 */
[----:B------:R-:W-:-:S03]  /*5a50*/  UISETP.GE.AND UP0, UPT, UR26, 0x1, UPT ;  /* 0x000000011a00788c */ /* 0x000fc6000bf06270 */
[----:B------:R-:W-:Y:S01]  /*5a60*/  FADD R137, R0, R137 ;  /* 0x0000008900897221 */ /* 0x000fe20000000000 */
[----:B------:R0:W-:Y:S06]  /*5a70*/  MEMBAR.ALL.CTA ;  /* 0x0000000000007992 */ /* 0x0001ec0000008000 */
[----:B0-----:R-:W0:Y:S02]  /*5a80*/  FENCE.VIEW.ASYNC.S ;  /* 0x00000000000073c6 */ /* 0x001e240000000000 */
[----:B0-----:R-:W-:Y:S06]  /*5a90*/  BAR.SYNC.DEFER_BLOCKING 0x0 ;  /* 0x0000000000007b1d */ /* 0x001fec0000010000 */
[----:B------:R-:W-:Y:S05]  /*5aa0*/  BRA.U !UP2, `(.L_x_11) ;  /* 0x000000010a247547 */ /* 0x000fea000b800000 */
[----:B------:R-:W-:Y:S01]  /*5ab0*/  ULOP3.LUT UR13, UR4, 0xc0004010, URZ, 0xfc, !UPT ;  /* 0xc0004010040d7892 */ /* 0x000fe2000f8efcff */
[----:B------:R-:W-:Y:S02]  /*5ac0*/  UMOV UR5, URZ ;  /* 0x000000ff00057c82 */ /* 0x000fe40008000000 */
[----:B------:R-:W-:Y:S01]  /*5ad0*/  UMOV UR4, UR8 ;  /* 0x0000000800047c82 */ /* 0x000fe20008000000 */
[----:B------:R-:W-:Y:S01]  /*5ae0*/  UMOV UR10, 0x0 ;  /* 0x00000000000a7882 */ /* 0x000fe20000000000 */
[----:B------:R-:W-:Y:S01]  /*5af0*/  UMOV UR11, 0x8200010 ;  /* 0x08200010000b7882 */ /* 0x000fe20000000000 */
[----:B------:R-:W-:-:S03]  /*5b00*/  UMOV UR4, UR4 ;  /* 0x0000000400047c82 */ /* 0x000fc60008000000 */
[----:B------:R0:W-:Y:S01]  /*5b10*/  UTCHMMA tmem[UR69], gdesc[UR12], tmem[UR29], tmem[UR10], idesc[UR11], UPT ;  /* 0x00ff0a0c450079ea */ /* 0x0001e2000b80001d */
[----:B------:R0:W-:Y:S01]  /*5b20*/  UTCBAR [UR4], URZ ;  /* 0x000000ff040073e9 */ /* 0x0001e200080000ff */
[----:B------:R-:W-:Y:S01]  /*5b30*/  NOP ;  /* 0x0000000000007918 */ /* 0x000fe20000000000 */
.L_x_11:
[----:B------:R-:W-:Y:S01]  /*5b40*/  FSEL R132, R132, -INF , P2 ;  /* 0xff80000084847808 */ /* 0x000fe20001000000 */
[----:B0-----:R-:W-:Y:S01]  /*5b50*/  UMOV UR4, URZ ;  /* 0x000000ff00047c82 */ /* 0x001fe20008000000 */
[----:B------:R-:W-:Y:S01]  /*5b60*/  FSEL R138, R137, 1, P2 ;  /* 0x3f800000898a7808 */ /* 0x000fe20001000000 */
[----:B------:R-:W-:Y:S06]  /*5b70*/  BRA.U !UP0, `(.L_x_12) ;  /* 0x0000001d081c7547 */ /* 0x000fec000b800000 */
[----:B------:R-:W-:Y:S01]  /*5b80*/  USHF.R.U32.HI UR18, URZ, 0x4, UR16 ;  /* 0x00000004ff127899 */ /* 0x000fe20008011610 */
[----:B------:R-:W-:Y:S01]  /*5b90*/  HFMA2 R0, -RZ, RZ, 0, 0 ;  /* 0x00000000ff007431 */ /* 0x000fe200000001ff */
[----:B------:R-:W-:Y:S01]  /*5ba0*/  USHF.R.U32.HI UR20, URZ, 0x4, UR6 ;  /* 0x00000004ff147899 */ /* 0x000fe20008011606 */
[----:B-1----:R-:W-:Y:S01]  /*5bb0*/  MOV R21, R132 ;  /* 0x0000008400157202 */ /* 0x002fe20000000f00 */
[----:B------:R-:W-:Y:S02]  /*5bc0*/  USGXT.U32 UR18, UR18, 0xe ;  /* 0x0000000e1212789a */ /* 0x000fe40008000000 */
[----:B------:R-:W-:Y:S02]  /*5bd0*/  USGXT.U32 UR20, UR20, 0xe ;  /* 0x0000000e1414789a */ /* 0x000fe40008000000 */
[----:B------:R-:W-:Y:S02]  /*5be0*/  UIADD3 UR7, UPT, UPT, UR16, 0xa000, URZ ;  /* 0x0000a00010077890 */ /* 0x000fe4000fffe0ff */
[----:B------:R-:W-:-:S02]  /*5bf0*/  UIADD3 UR10, UP2, UPT, UR18, 0x4000080, URZ ;  /* 0x04000080120a7890 */ /* 0x000fc4000ff5e0ff */
[----:B------:R-:W-:Y:S02]  /*5c00*/  USHF.L.U32 UR28, UR28, 0x4, URZ ;  /* 0x000000041c1c7899 */ /* 0x000fe400080006ff */
[----:B------:R-:W-:Y:S02]  /*5c10*/  USHF.L.U32 UR27, UR27, 0x4, URZ ;  /* 0x000000041b1b7899 */ /* 0x000fe400080006ff */
[----:B------:R-:W-:Y:S01]  /*5c20*/  UIADD3 UR12, UP0, UPT, UR20, 0x2, URZ ;  /* 0x00000002140c7890 */ /* 0x000fe2000ff1e0ff */
[----:B------:R-:W-:Y:S01]  /*5c30*/  UMOV UR5, URZ ;  /* 0x000000ff00057c82 */ /* 0x000fe20008000000 */
[----:B------:R-:W-:Y:S01]  /*5c40*/  UMOV UR4, URZ ;  /* 0x000000ff00047c82 */ /* 0x000fe20008000000 */
[----:B------:R-:W-:Y:S01]  /*5c50*/  USHF.R.U32.HI UR7, URZ, 0x4, UR7 ;  /* 0x00000004ff077899 */ /* 0x000fe20008011607 */
[----:B------:R-:W-:Y:S01]  /*5c60*/  MOV R2, UR27 ;  /* 0x0000001b00027c02 */ /* 0x000fe20008000f00 */
[----:B------:R-:W-:Y:S01]  /*5c70*/  UIADD3.X UR11, UPT, UPT, UR5, 0x40004040, URZ, UP2, !UPT ;  /* 0x40004040050b7890 */ /* 0x000fe200097fe4ff */
[----:B------:R-:W-:Y:S01]  /*5c80*/  MOV R3, UR28 ;  /* 0x0000001c00037c02 */ /* 0x000fe20008000f00 */
[----:B------:R-:W-:-:S02]  /*5c90*/  UIADD3.X UR13, UPT, UPT, UR4, 0x40004040, URZ, UP0, !UPT ;  /* 0x40004040040d7890 */ /* 0x000fc400087fe4ff */
[----:B------:R-:W-:Y:S02]  /*5ca0*/  UIADD3 UR34, UP2, UPT, UR10, 0x100, URZ ;  /* 0x000001000a227890 */ /* 0x000fe4000ff5e0ff */
[----:B------:R-:W-:Y:S02]  /*5cb0*/  UIADD3 UR32, UP0, UPT, UR10, 0x80, URZ ;  /* 0x000000800a207890 */ /* 0x000fe4000ff1e0ff */
[----:B------:R-:W-:Y:S02]  /*5cc0*/  UIADD3 UR36, UP3, UPT, UR10, 0x180, URZ ;  /* 0x000001800a247890 */ /* 0x000fe4000ff7e0ff */
[----:B------:R-:W-:Y:S02]  /*5cd0*/  UIADD3 UR38, UP4, UPT, UR10, 0x200, URZ ;  /* 0x000002000a267890 */ /* 0x000fe4000ff9e0ff */
[----:B------:R-:W-:Y:S02]  /*5ce0*/  UIADD3 UR40, UP5, UPT, UR10, 0x280, URZ ;  /* 0x000002800a287890 */ /* 0x000fe4000ffbe0ff */
[----:B------:R-:W-:-:S02]  /*5cf0*/  UIADD3 UR42, UP6, UPT, UR10, 0x300, URZ ;  /* 0x000003000a2a7890 */ /* 0x000fc4000ffde0ff */
[----:B------:R-:W-:Y:S02]  /*5d00*/  USGXT.U32 UR70, UR7, 0xe ;  /* 0x0000000e0746789a */ /* 0x000fe40008000000 */
[----:B------:R-:W-:Y:S01]  /*5d10*/  UIADD3.X UR35, UPT, UPT, UR11, URZ, URZ, UP2, !UPT ;  /* 0x000000ff0b237290 */ /* 0x000fe200097fe4ff */
[----:B------:R-:W-:Y:S01]  /*5d20*/  UMOV UR68, 0x1 ;  /* 0x0000000100447882 */ /* 0x000fe20000000000 */
[----:B------:R-:W-:Y:S01]  /*5d30*/  UMOV UR6, URZ ;  /* 0x000000ff00067c82 */ /* 0x000fe20008000000 */
[----:B------:R-:W0:Y:S01]  /*5d40*/  LDCU UR71, c[0x0][0x3a8] ;  /* 0x00007500ff4777ac */ /* 0x000e220008000800 */
[----:B------:R-:W-:Y:S02]  /*5d50*/  ULOP3.LUT UR18, UR18, 0x4000000, URZ, 0xfc, !UPT ;  /* 0x0400000012127892 */ /* 0x000fe4000f8efcff */
[----:B------:R-:W-:Y:S02]  /*5d60*/  UIADD3.X UR33, UPT, UPT, UR11, URZ, URZ, UP0, !UPT ;  /* 0x000000ff0b217290 */ /* 0x000fe400087fe4ff */
[----:B------:R-:W-:-:S02]  /*5d70*/  UIADD3.X UR37, UPT, UPT, UR11, URZ, URZ, UP3, !UPT ;  /* 0x000000ff0b257290 */ /* 0x000fc40009ffe4ff */
[----:B------:R-:W-:Y:S02]  /*5d80*/  UIADD3.X UR39, UPT, UPT, UR11, URZ, URZ, UP4, !UPT ;  /* 0x000000ff0b277290 */ /* 0x000fe4000a7fe4ff */
[----:B------:R-:W-:Y:S02]  /*5d90*/  UIADD3.X UR41, UPT, UPT, UR11, URZ, URZ, UP5, !UPT ;  /* 0x000000ff0b297290 */ /* 0x000fe4000affe4ff */
[----:B------:R-:W-:Y:S02]  /*5da0*/  UIADD3.X UR43, UPT, UPT, UR11, URZ, URZ, UP6, !UPT ;  /* 0x000000ff0b2b7290 */ /* 0x000fe4000b7fe4ff */
[----:B------:R-:W-:Y:S02]  /*5db0*/  UIADD3.64 UR44, UPT, UPT, UR12, 0x2, URZ ;  /* 0x000000020c2c7897 */ /* 0x000fe4000fffe0ff */
[----:B------:R-:W-:Y:S02]  /*5dc0*/  UIADD3.64 UR46, UPT, UPT, UR12, 0x4, URZ ;  /* 0x000000040c2e7897 */ /* 0x000fe4000fffe0ff */
[----:B------:R-:W-:-:S02]  /*5dd0*/  UIADD3.64 UR48, UPT, UPT, UR12, 0x7e, URZ ;  /* 0x0000007e0c307897 */ /* 0x000fc4000fffe0ff */
[----:B------:R-:W-:Y:S02]  /*5de0*/  UIADD3.64 UR50, UPT, UPT, UR12, 0x80, URZ ;  /* 0x000000800c327897 */ /* 0x000fe4000fffe0ff */
[----:B------:R-:W-:Y:S02]  /*5df0*/  UIADD3.64 UR52, UPT, UPT, UR12, 0x82, URZ ;  /* 0x000000820c347897 */ /* 0x000fe4000fffe0ff */
[----:B------:R-:W-:Y:S02]  /*5e00*/  UIADD3.64 UR54, UPT, UPT, UR12, 0x84, URZ ;  /* 0x000000840c367897 */ /* 0x000fe4000fffe0ff */
[----:B------:R-:W-:Y:S01]  /*5e10*/  UISETP.NE.U32.AND UP2, UPT, UR9, URZ, UPT ;  /* 0x000000ff0900728c */ /* 0x000fe2000bf45070 */
[----:B0-----:R-:W-:-:S10]  /*5e20*/  UMOV UR7, URZ ;  /* 0x000000ff00077c82 */ /* 0x001fd40008000000 */
.L_x_17:
[----:B------:R-:W-:Y:S01]  /*5e30*/  MOV R4, R134 ;  /* 0x0000008600047202 */ /* 0x000fe20000000f00 */
[----:B------:R-:W-:Y:S01]  /*5e40*/  IMAD.WIDE R6, R2, 0x2, R172 ;  /* 0x0000000202067825 */ /* 0x000fe200078e02ac */
[----:B------:R-:W-:-:S03]  /*5e50*/  MOV R5, R135 ;  /* 0x0000008700057202 */ /* 0x000fc60000000f00 */
[C---:B------:R-:W-:Y:S01]  /*5e60*/  IMAD.WIDE R14, R2.reuse, 0x2, R164 ;  /* 0x00000002020e7825 */ /* 0x040fe200078e02a4 */
[----:B0-----:R0:W2:Y:S03]  /*5e70*/  LDG.E.U16 R27, desc[UR30][R6.64] ;  /* 0x0000001e061b7981 */ /* 0x0010a6000c1e1500 */
[C---:B------:R-:W-:Y:S01]  /*5e80*/  IMAD.WIDE R12, R2.reuse, 0x2, R166 ;  /* 0x00000002020c7825 */ /* 0x040fe200078e02a6 */
[----:B------:R1:W3:Y:S03]  /*5e90*/  LDG.E.U16 R33, desc[UR30][R14.64] ;  /* 0x0000001e0e217981 */ /* 0x0002e6000c1e1500 */
[C---:B------:R-:W-:Y:S01]  /*5ea0*/  IMAD.WIDE R8, R2.reuse, 0x2, R170 ;  /* 0x0000000202087825 */ /* 0x040fe200078e02aa */
[----:B------:R4:W5:Y:S03]  /*5eb0*/  LDG.E.U16 R31, desc[UR30][R12.64] ;  /* 0x0000001e0c1f7981 */ /* 0x000966000c1e1500 */
[C---:B------:R-:W-:Y:S01]  /*5ec0*/  IMAD.WIDE R10, R2.reuse, 0x2, R148 ;  /* 0x00000002020a7825 */ /* 0x040fe200078e0294 */
[----:B------:R0:W2:Y:S03]  /*5ed0*/  LDG.E.U16 R20, desc[UR30][R8.64] ;  /* 0x0000001e08147981 */ /* 0x0000a6000c1e1500 */
[C---:B------:R-:W-:Y:S01]  /*5ee0*/  IMAD.WIDE R16, R2.reuse, 0x2, R162 ;  /* 0x0000000202107825 */ /* 0x040fe200078e02a2 */
[----:B------:R0:W2:Y:S03]  /*5ef0*/  LDG.E.U16 R29, desc[UR30][R10.64] ;  /* 0x0000001e0a1d7981 */ /* 0x0000a6000c1e1500 */
[C---:B------:R-:W-:Y:S01]  /*5f00*/  IMAD.WIDE R4, R2.reuse, 0x2, R4 ;  /* 0x0000000202047825 */ /* 0x040fe200078e0204 */
[----:B------:R-:W2:Y:S03]  /*5f10*/  LDG.E.U16 R24, desc[UR30][R16.64] ;  /* 0x0000001e10187981 */ /* 0x000ea6000c1e1500 */
[C---:B------:R-:W-:Y:S01]  /*5f20*/  IMAD.WIDE R18, R2.reuse, 0x2, R160 ;  /* 0x0000000202127825 */ /* 0x040fe200078e02a0 */
[----:B------:R4:W2:Y:S03]  /*5f30*/  LDG.E.U16 R25, desc[UR30][R4.64] ;  /* 0x0000001e04197981 */ /* 0x0008a6000c1e1500 */
[----:B0-----:R-:W-:-:S02]  /*5f40*/  IMAD.WIDE R6, R2, 0x2, R168 ;  /* 0x0000000202067825 */ /* 0x001fc400078e02a8 */
[----:B------:R-:W3:Y:S02]  /*5f50*/  LDG.E.U16 R19, desc[UR30][R18.64] ;  /* 0x0000001e12137981 */ /* 0x000ee4000c1e1500 */
[C---:B-1----:R-:W-:Y:S02]  /*5f60*/  IMAD.WIDE R14, R2.reuse, 0x2, R158 ;  /* 0x00000002020e7825 */ /* 0x042fe400078e029e */
[----:B------:R-:W3:Y:S02]  /*5f70*/  LDG.E.U16 R6, desc[UR30][R6.64] ;  /* 0x0000001e06067981 */ /* 0x000ee4000c1e1500 */
[C---:B----4-:R-:W-:Y:S02]  /*5f80*/  IMAD.WIDE R12, R2.reuse, 0x2, R150 ;  /* 0x00000002020c7825 */ /* 0x050fe400078e0296 */
[----:B------:R-:W4:Y:S02]  /*5f90*/  LDG.E.U16 R14, desc[UR30][R14.64] ;  /* 0x0000001e0e0e7981 */ /* 0x000f24000c1e1500 */
[----:B------:R-:W-:-:S02]  /*5fa0*/  IMAD.WIDE R22, R2, 0x2, R156 ;  /* 0x0000000202167825 */ /* 0x000fc400078e029c */
[----:B------:R-:W4:Y:S02]  /*5fb0*/  LDG.E.U16 R13, desc[UR30][R12.64] ;  /* 0x0000001e0c0d7981 */ /* 0x000f24000c1e1500 */
[C---:B------:R-:W-:Y:S02]  /*5fc0*/  IMAD.WIDE R8, R2.reuse, 0x2, R174 ;  /* 0x0000000202087825 */ /* 0x040fe400078e02ae */
[----:B------:R-:W4:Y:S02]  /*5fd0*/  LDG.E.U16 R23, desc[UR30][R22.64] ;  /* 0x0000001e16177981 */ /* 0x000f24000c1e1500 */
[C---:B------:R-:W-:Y:S02]  /*5fe0*/  IMAD.WIDE R10, R2.reuse, 0x2, R154 ;  /* 0x00000002020a7825 */ /* 0x040fe400078e029a */
[----:B------:R-:W4:Y:S02]  /*5ff0*/  LDG.E.U16 R8, desc[UR30][R8.64] ;  /* 0x0000001e08087981 */ /* 0x000f24000c1e1500 */
[----:B------:R-:W-:-:S02]  /*6000*/  IMAD.WIDE R4, R2, 0x2, R146 ;  /* 0x0000000202047825 */ /* 0x000fc400078e0292 */
[----:B------:R-:W4:Y:S02]  /*6010*/  LDG.E.U16 R10, desc[UR30][R10.64] ;  /* 0x0000001e0a0a7981 */ /* 0x000f24000c1e1500 */
[----:B------:R-:W-:Y:S02]  /*6020*/  IMAD.WIDE R16, R2, 0x2, R152 ;  /* 0x0000000202107825 */ /* 0x000fe400078e0298 */
[----:B------:R-:W4:Y:S04]  /*6030*/  LDG.E.U16 R5, desc[UR30][R4.64] ;  /* 0x0000001e04057981 */ /* 0x000f28000c1e1500 */
[----:B------:R-:W4:Y:S01]  /*6040*/  LDG.E.U16 R17, desc[UR30][R16.64] ;  /* 0x0000001e10117981 */ /* 0x000f22000c1e1500 */
[----:B------:R-:W-:Y:S02]  /*6050*/  UMOV UR4, 0x1 ;  /* 0x0000000100047882 */ /* 0x000fe40000000000 */
[----:B------:R-:W-:-:S04]  /*6060*/  @!UP1 UIADD3 UR4, UPT, UPT, -UR4, 0x100000, URZ ;  /* 0x0010000004049890 */ /* 0x000fc8000fffe1ff */
[----:B------:R-:W-:Y:S02]  /*6070*/  @!UP1 USHF.L.U32 UR5, UR4, 0xb, URZ ;  /* 0x0000000b04059899 */ /* 0x000fe400080006ff */
[----:B------:R-:W-:Y:S01]  /*6080*/  @!UP1 USHF.L.U32 UR4, UR4, 0x1, URZ ;  /* 0x0000000104049899 */ /* 0x000fe200080006ff */
[----:B------:R-:W-:Y:S01]  /*6090*/  VOTEU.ALL UP0, P1 ;  /* 0x0000000000ff7886 */ /* 0x000fe20000800000 */
[----:B-----5:R0:W-:Y:S04]  /*60a0*/  STS.U16 [R136+UR16+0x9400], R31 ;  /* 0x0094001f88007988 */ /* 0x0201e80008000410 */
[----:B--2---:R0:W-:Y:S04]  /*60b0*/  STS.U16 [R136+UR16+0x9000], R25 ;  /* 0x0090001988007988 */ /* 0x0041e80008000410 */
[----:B------:R0:W-:Y:S04]  /*60c0*/  STS.U16 [R214+UR16+0x9080], R27 ;  /* 0x0090801bd6007988 */ /* 0x0001e80008000410 */
[----:B---3--:R0:W-:Y:S04]  /*60d0*/  STS.U16 [R214+UR16+0x9480], R33 ;  /* 0x00948021d6007988 */ /* 0x0081e80008000410 */
[----:B------:R0:W-:Y:S04]  /*60e0*/  STS.U16 [R213+UR16+0x9100], R20 ;  /* 0x00910014d5007988 */ /* 0x0001e80008000410 */
[----:B------:R0:W-:Y:S04]  /*60f0*/  STS.U16 [R213+UR16+0x9500], R24 ;  /* 0x00950018d5007988 */ /* 0x0001e80008000410 */
[----:B------:R0:W-:Y:S04]  /*6100*/  STS.U16 [R212+UR16+0x9180], R29 ;  /* 0x0091801dd4007988 */ /* 0x0001e80008000410 */
[----:B------:R0:W-:Y:S04]  /*6110*/  STS.U16 [R212+UR16+0x9580], R19 ;  /* 0x00958013d4007988 */ /* 0x0001e80008000410 */
[----:B------:R0:W-:Y:S04]  /*6120*/  STS.U16 [R211+UR16+0x9200], R6 ;  /* 0x00920006d3007988 */ /* 0x0001e80008000410 */
[----:B----4-:R0:W-:Y:S04]  /*6130*/  STS.U16 [R211+UR16+0x9600], R14 ;  /* 0x0096000ed3007988 */ /* 0x0101e80008000410 */
[----:B------:R0:W-:Y:S04]  /*6140*/  STS.U16 [R210+UR16+0x9280], R13 ;  /* 0x0092800dd2007988 */ /* 0x0001e80008000410 */
[----:B------:R0:W-:Y:S04]  /*6150*/  STS.U16 [R210+UR16+0x9680], R23 ;  /* 0x00968017d2007988 */ /* 0x0001e80008000410 */
[----:B------:R0:W-:Y:S04]  /*6160*/  STS.U16 [R209+UR16+0x9300], R8 ;  /* 0x00930008d1007988 */ /* 0x0001e80008000410 */
[----:B------:R0:W-:Y:S04]  /*6170*/  STS.U16 [R209+UR16+0x9700], R10 ;  /* 0x0097000ad1007988 */ /* 0x0001e80008000410 */
[----:B------:R0:W-:Y:S04]  /*6180*/  STS.U16 [R208+UR16+0x9380], R5 ;  /* 0x00938005d0007988 */ /* 0x0001e80008000410 */
[----:B------:R0:W-:Y:S01]  /*6190*/  STS.U16 [R208+UR16+0x9780], R17 ;  /* 0x00978011d0007988 */ /* 0x0001e20008000410 */
[----:B------:R1:W-:Y:S06]  /*61a0*/  MEMBAR.ALL.CTA ;  /* 0x0000000000007992 */ /* 0x0003ec0000008000 */
[----:B-1----:R-:W-:Y:S04]  /*61b0*/  FENCE.VIEW.ASYNC.S ;  /* 0x00000000000073c6 */ /* 0x002fe80000000000 */
[----:B------:R-:W1:Y:S02]  /*61c0*/  FENCE.VIEW.ASYNC.S ;  /* 0x00000000000073c6 */ /* 0x000e640000000000 */
[----:B-1----:R0:W1:Y:S02]  /*61d0*/  @!UP0 SYNCS.EXCH.64 URZ, [UR16+0xb010], UR4 ;  /* 0x00b0100410ff85b2 */ /* 0x0020640008000100 */
[----:B-1----:R-:W-:Y:S06]  /*61e0*/  BAR.SYNC.DEFER_BLOCKING 0x0 ;  /* 0x0000000000007b1d */ /* 0x002fec0000010000 */
[----:B0-----:R-:W-:Y:S05]  /*61f0*/  BRA.U UP2, `(.L_x_13) ;  /* 0x00000001027c7547 */ /* 0x001fea000b800000 */
[----:B------:R-:W-:Y:S01]  /*6200*/  UMOV UR19, 0x40004040 ;  /* 0x4000404000137882 */ /* 0x000fe20000000000 */
[----:B------:R-:W-:Y:S01]  /*6210*/  UMOV UR21, 0x40004040 ;  /* 0x4000404000157882 */ /* 0x000fe20000000000 */
[----:B------:R-:W-:Y:S01]  /*6220*/  UMOV UR22, 0x0 ;  /* 0x0000000000167882 */ /* 0x000fe20000000000 */
[----:B------:R-:W-:Y:S01]  /*6230*/  UMOV UR23, 0x8048010 ;  /* 0x0804801000177882 */ /* 0x000fe20000000000 */
[----:B------:R-:W-:Y:S01]  /*6240*/  UIADD3 UR4, UPT, UPT, UR16, 0xb010, URZ ;  /* 0x0000b01010047890 */ /* 0x000fe2000fffe0ff */
        /* <DEDUP_REMOVED lines=26> */
.L_x_13:
[----:B------:R-:W1:Y:S01]  /*63f0*/  SYNCS.PHASECHK.TRANS64.TRYWAIT P2, [UR16+0xb010], RZ ;  /* 0x00b010ffff0075a7 */ /* 0x000e620008041110 */
[----:B------:R-:W-:Y:S01]  /*6400*/  SHF.L.U32 R0, R0, 0x1f, RZ ;  /* 0x0000001f00007819 */ /* 0x000fe200000006ff */
[----:B-1----:R-:W-:Y:S06]  /*6410*/  @!P2 BRA `(.L_x_14) ;  /* 0x0000005c00dca947 */ /* 0x002fec0003800000 */
.L_x_23:
[----:B------:R-:W-:Y:S01]  /*6420*/  BAR.SYNC.DEFER_BLOCKING 0x0 ;  /* 0x0000000000007b1d */ /* 0x000fe20000010000 */
[----:B------:R-:W-:-:S04]  /*6430*/  IMAD.WIDE R22, R3, 0x2, R206 ;  /* 0x0000000203167825 */ /* 0x000fc800078e02ce */
[----:B------:R-:W-:Y:S01]  /*6440*/  IMAD.WIDE R24, R3, 0x2, R204 ;  /* 0x0000000203187825 */ /* 0x000fe200078e02cc */
[----:B------:R-:W1:Y:S01]  /*6450*/  LDTM.x16 R4, tmem[UR15+0x80] ;  /* 0x0000800f000479ee */ /* 0x000e620008240000 */
[----:B------:R-:W1:Y:S01]  /*6460*/  @!P1 SYNCS.CCTL.IV [UR16+0xb010] ;  /* 0x00b01000ff0099b1 */ /* 0x000e620008000010 */
[----:B------:R-:W-:Y:S01]  /*6470*/  NOP ;  /* 0x0000000000007918 */ /* 0x000fe20000000000 */
[----:B-1----:R-:W1:Y:S02]  /*6480*/  SYNCS.PHASECHK.TRANS64.TRYWAIT P2, [UR8], R0 ;  /* 0x00000000ff0075a7 */ /* 0x002e640008041108 */
[----:B-1----:R-:W-:Y:S05]  /*6490*/  @!P2 BRA `(.L_x_15) ;  /* 0x0000005c00c8a947 */ /* 0x002fea0003800000 */
.L_x_24:
[C---:B------:R-:W-:Y:S01]  /*64a0*/  IMAD.WIDE R26, R3.reuse, 0x2, R202 ;  /* 0x00000002031a7825 */ /* 0x040fe200078e02ca */
[----:B------:R1:W2:Y:S03]  /*64b0*/  LDG.E.U16 R42, desc[UR30][R22.64] ;  /* 0x0000001e162a7981 */ /* 0x0002a6000c1e1500 */
[C---:B------:R-:W-:Y:S01]  /*64c0*/  IMAD.WIDE R28, R3.reuse, 0x2, R200 ;  /* 0x00000002031c7825 */ /* 0x040fe200078e02c8 */
[----:B------:R3:W4:Y:S03]  /*64d0*/  LDG.E.U16 R44, desc[UR30][R24.64] ;  /* 0x0000001e182c7981 */ /* 0x000726000c1e1500 */
        /* <DEDUP_REMOVED lines=8> */
[C---:B-1----:R-:W-:Y:S01]  /*6560*/  IMAD.WIDE R22, R3.reuse, 0x2, R190 ;  /* 0x0000000203167825 */ /* 0x042fe200078e02be */
[----:B------:R-:W4:Y:S03]  /*6570*/  LDG.E.U16 R34, desc[UR30][R34.64] ;  /* 0x0000001e22227981 */ /* 0x000f26000c1e1500 */
[C---:B------:R-:W-:Y:S01]  /*6580*/  IMAD.WIDE R38, R3.reuse, 0x2, R188 ;  /* 0x0000000203267825 */ /* 0x040fe200078e02bc */
[----:B------:R-:W4:Y:S03]  /*6590*/  LDG.E.U16 R36, desc[UR30][R36.64] ;  /* 0x0000001e24247981 */ /* 0x000f26000c1e1500 */
[C---:B------:R-:W-:Y:S01]  /*65a0*/  IMAD.WIDE R40, R3.reuse, 0x2, R186 ;  /* 0x0000000203287825 */ /* 0x040fe200078e02ba */
[----:B------:R1:W4:Y:S03]  /*65b0*/  LDG.E.U16 R54, desc[UR30][R22.64] ;  /* 0x0000001e16367981 */ /* 0x000326000c1e1500 */
[C---:B---3--:R-:W-:Y:S01]  /*65c0*/  IMAD.WIDE R24, R3.reuse, 0x2, R184 ;  /* 0x0000000203187825 */ /* 0x048fe200078e02b8 */
[----:B------:R-:W3:Y:S03]  /*65d0*/  LDG.E.U16 R222, desc[UR30][R38.64] ;  /* 0x0000001e26de7981 */ /* 0x000ee6000c1e1500 */
[C---:B-----5:R-:W-:Y:S01]  /*65e0*/  IMAD.WIDE R26, R3.reuse, 0x2, R182 ;  /* 0x00000002031a7825 */ /* 0x060fe200078e02b6 */
[----:B------:R-:W5:Y:S03]  /*65f0*/  LDG.E.U16 R224, desc[UR30][R40.64] ;  /* 0x0000001e28e07981 */ /* 0x000f66000c1e1500 */
[C---:B0-----:R-:W-:Y:S01]  /*6600*/  IMAD.WIDE R28, R3.reuse, 0x2, R180 ;  /* 0x00000002031c7825 */ /* 0x041fe200078e02b4 */
[----:B------:R0:W5:Y:S03]  /*6610*/  LDG.E.U16 R226, desc[UR30][R24.64] ;  /* 0x0000001e18e27981 */ /* 0x000166000c1e1500 */
[C---:B------:R-:W-:Y:S01]  /*6620*/  IMAD.WIDE R30, R3.reuse, 0x2, R178 ;  /* 0x00000002031e7825 */ /* 0x040fe200078e02b2 */
[----:B------:R-:W5:Y:S03]  /*6630*/  LDG.E.U16 R228, desc[UR30][R26.64] ;  /* 0x0000001e1ae47981 */ /* 0x000f66000c1e1500 */
[----:B------:R-:W-:Y:S01]  /*6640*/  IMAD.WIDE R32, R3, 0x2, R176 ;  /* 0x0000000203207825 */ /* 0x000fe200078e02b0 */
[----:B------:R-:W5:Y:S04]  /*6650*/  LDG.E.U16 R230, desc[UR30][R28.64] ;  /* 0x0000001e1ce67981 */ /* 0x000f68000c1e1500 */
[----:B------:R-:W5:Y:S04]  /*6660*/  LDG.E.U16 R232, desc[UR30][R30.64] ;  /* 0x0000001e1ee87981 */ /* 0x000f68000c1e1500 */
[----:B------:R-:W5:Y:S01]  /*6670*/  LDG.E.U16 R234, desc[UR30][R32.64] ;  /* 0x0000001e20ea7981 */ /* 0x000f62000c1e1500 */
[----:B------:R-:W-:Y:S01]  /*6680*/  FMUL R0, R4, UR71 ;  /* 0x0000004704007c20 */ /* 0x000fe20008400000 */
[----:B-1----:R-:W-:Y:S01]  /*6690*/  FMUL R23, R5, UR71 ;  /* 0x0000004705177c20 */ /* 0x002fe20008400000 */
[----:B------:R-:W-:Y:S01]  /*66a0*/  FMUL R20, R6, UR71 ;  /* 0x0000004706147c20 */ /* 0x000fe20008400000 */
[----:B------:R-:W-:Y:S01]  /*66b0*/  FMUL R22, R7, UR71 ;  /* 0x0000004707167c20 */ /* 0x000fe20008400000 */
[----:B------:R-:W-:-:S03]  /*66c0*/  FMUL R35, R8, UR71 ;  /* 0x0000004708237c20 */ /* 0x000fc60008400000 */
[----:B------:R-:W-:Y:S01]  /*66d0*/  FMNMX3 R20, R0, R23, R20, !PT ;  /* 0x0000001700147276 */ /* 0x000fe20007800014 */
[----:B------:R-:W-:Y:S01]  /*66e0*/  FMUL R0, R9, UR71 ;  /* 0x0000004709007c20 */ /* 0x000fe20008400000 */
[----:B------:R-:W-:Y:S02]  /*66f0*/  FMUL R23, R10, UR71 ;  /* 0x000000470a177c20 */ /* 0x000fe40008400000 */
[----:B------:R-:W-:Y:S01]  /*6700*/  FMNMX3 R22, R20, R22, R35, !PT ;  /* 0x0000001614167276 */ /* 0x000fe20007800023 */
[----:B------:R-:W-:Y:S01]  /*6710*/  FMUL R20, R11, UR71 ;  /* 0x000000470b147c20 */ /* 0x000fe20008400000 */
[----:B0-----:R-:W-:Y:S02]  /*6720*/  FMUL R25, R12, UR71 ;  /* 0x000000470c197c20 */ /* 0x001fe40008400000 */
        /* <DEDUP_REMOVED lines=9> */
[----:B------:R-:W-:Y:S01]  /*67c0*/  FMNMX3 R20, R22, R20, R25, !PT ;  /* 0x0000001416147276 */ /* 0x000fe20007800019 */
[----:B------:R-:W-:-:S03]  /*67d0*/  FMUL R132, R19, UR71 ;  /* 0x0000004713847c20 */ /* 0x000fc60008400000 */
[----:B------:R-:W-:-:S04]  /*67e0*/  FMNMX3 R0, R20, R0, R23, !PT ;  /* 0x0000000014007276 */ /* 0x000fc80007800017 */
[----:B------:R-:W-:-:S05]  /*67f0*/  FMNMX3 R132, R0, R132, R21, !PT ;  /* 0x0000008400847276 */ /* 0x000fca0007800015 */
[--C-:B------:R-:W-:Y:S01]  /*6800*/  FFMA R6, R6, UR71, -R132.reuse ;  /* 0x0000004706067c23 */ /* 0x100fe20008000884 */
        /* <DEDUP_REMOVED lines=14> */
[----:B------:R-:W-:Y:S01]  /*68f0*/  FFMA R19, R19, UR71, -R132 ;  /* 0x0000004713137c23 */ /* 0x000fe20008000884 */
[----:B------:R-:W-:Y:S01]  /*6900*/  FMUL R0, R6, 1.4426950216293334961 ;  /* 0x3fb8aa3b06007820 */ /* 0x000fe20000400000 */
        /* <DEDUP_REMOVED lines=15> */
[----:B------:R-:W-:Y:S08]  /*6a00*/  MUFU.EX2 R221, R4 ;  /* 0x0000000400dd7308 */ /* 0x000ff00000000800 */
[----:B------:R-:W0:Y:S08]  /*6a10*/  MUFU.EX2 R20, R5 ;  /* 0x0000000500147308 */ /* 0x000e300000000800 */
[----:B------:R-:W-:Y:S08]  /*6a20*/  MUFU.EX2 R0, R0 ;  /* 0x0000000000007308 */ /* 0x000ff00000000800 */
[----:B------:R-:W1:Y:S08]  /*6a30*/  MUFU.EX2 R137, R7 ;  /* 0x0000000700897308 */ /* 0x000e700000000800 */
[----:B------:R-:W-:Y:S08]  /*6a40*/  MUFU.EX2 R215, R8 ;  /* 0x0000000800d77308 */ /* 0x000ff00000000800 */
[----:B------:R-:W0:Y:S08]  /*6a50*/  MUFU.EX2 R216, R9 ;  /* 0x0000000900d87308 */ /* 0x000e300000000800 */
        /* <DEDUP_REMOVED lines=9> */
[----:B------:R-:W1:Y:S01]  /*6af0*/  MUFU.EX2 R139, R19 ;  /* 0x00000013008b7308 */ /* 0x000e620000000800 */
[----:B0-----:R-:W-:-:S02]  /*6b00*/  F2FP.F16.F32.PACK_AB R4, R20, R221 ;  /* 0x000000dd1404723e */ /* 0x001fc400000000ff */
[----:B-1----:R-:W-:Y:S02]  /*6b10*/  F2FP.F16.F32.PACK_AB R5, R137, R0 ;  /* 0x000000008905723e */ /* 0x002fe400000000ff */
[----:B------:R-:W-:Y:S02]  /*6b20*/  F2FP.F16.F32.PACK_AB R6, R216, R215 ;  /* 0x000000d7d806723e */ /* 0x000fe400000000ff */
[----:B------:R-:W-:Y:S02]  /*6b30*/  F2FP.F16.F32.PACK_AB R7, R218, R217 ;  /* 0x000000d9da07723e */ /* 0x000fe400000000ff */
[----:B------:R-:W-:Y:S02]  /*6b40*/  F2FP.F16.F32.PACK_AB R8, R145, R220 ;  /* 0x000000dc9108723e */ /* 0x000fe400000000ff */
[----:B------:R-:W-:Y:S02]  /*6b50*/  F2FP.F16.F32.PACK_AB R9, R143, R144 ;  /* 0x000000908f09723e */ /* 0x000fe400000000ff */
[----:B------:R-:W-:Y:S01]  /*6b60*/  F2FP.F16.F32.PACK_AB R10, R141, R142 ;  /* 0x0000008e8d0a723e */ /* 0x000fe200000000ff */
[----:B------:R-:W-:Y:S01]  /*6b70*/  FADD R221, R221, R20 ;  /* 0x00000014dddd7221 */ /* 0x000fe20000000000 */
[----:B------:R-:W-:Y:S01]  /*6b80*/  F2FP.F16.F32.PACK_AB R11, R139, R140 ;  /* 0x0000008c8b0b723e */ /* 0x000fe200000000ff */
[----:B------:R-:W-:-:S03]  /*6b90*/  FADD R219, -R132, R21 ;  /* 0x0000001584db7221 */ /* 0x000fc60000000100 */
[----:B------:R-:W-:Y:S01]  /*6ba0*/  STTM.x8 tmem[UR15+0x90], R4 ;  /* 0x00009004000079ed */ /* 0x000fe200081c000f */
[----:B--2---:R-:W-:Y:S04]  /*6bb0*/  STS.U16 [R133+UR16+0xa000], R42 ;  /* 0x00a0002a85007988 */ /* 0x004fe80008000410 */
[----:B----4-:R-:W-:Y:S04]  /*6bc0*/  STS.U16 [R133+UR16+0xa100], R44 ;  /* 0x00a1002c85007988 */ /* 0x010fe80008000410 */
[----:B------:R-:W-:Y:S04]  /*6bd0*/  STS.U16 [R133+UR16+0xa200], R46 ;  /* 0x00a2002e85007988 */ /* 0x000fe80008000410 */
[----:B------:R-:W-:Y:S04]  /*6be0*/  STS.U16 [R133+UR16+0xa300], R48 ;  /* 0x00a3003085007988 */ /* 0x000fe80008000410 */
[----:B------:R-:W-:Y:S04]  /*6bf0*/  STS.U16 [R133+UR16+0xa400], R50 ;  /* 0x00a4003285007988 */ /* 0x000fe80008000410 */
[----:B------:R-:W-:Y:S04]  /*6c00*/  STS.U16 [R133+UR16+0xa500], R52 ;  /* 0x00a5003485007988 */ /* 0x000fe80008000410 */
[----:B------:R-:W-:Y:S04]  /*6c10*/  STS.U16 [R133+UR16+0xa600], R34 ;  /* 0x00a6002285007988 */ /* 0x000fe80008000410 */
[----:B------:R-:W-:Y:S04]  /*6c20*/  STS.U16 [R133+UR16+0xa700], R36 ;  /* 0x00a7002485007988 */ /* 0x000fe80008000410 */
[----:B------:R-:W-:Y:S04]  /*6c30*/  STS.U16 [R133+UR16+0xa800], R54 ;  /* 0x00a8003685007988 */ /* 0x000fe80008000410 */
[----:B---3--:R0:W-:Y:S04]  /*6c40*/  STS.U16 [R133+UR16+0xa900], R222 ;  /* 0x00a900de85007988 */ /* 0x0081e80008000410 */
[----:B-----5:R1:W-:Y:S04]  /*6c50*/  STS.U16 [R133+UR16+0xaa00], R224 ;  /* 0x00aa00e085007988 */ /* 0x0203e80008000410 */
[----:B------:R1:W-:Y:S04]  /*6c60*/  STS.U16 [R133+UR16+0xab00], R226 ;  /* 0x00ab00e285007988 */ /* 0x0003e80008000410 */
[----:B------:R1:W-:Y:S01]  /*6c70*/  STS.U16 [R133+UR16+0xac00], R228 ;  /* 0x00ac00e485007988 */ /* 0x0003e20008000410 */
[----:B0-----:R-:W-:-:S03]  /*6c80*/  FADD R222, R0, R221 ;  /* 0x000000dd00de7221 */ /* 0x001fc60000000000 */
[----:B------:R1:W-:Y:S04]  /*6c90*/  STS.U16 [R133+UR16+0xad00], R230 ;  /* 0x00ad00e685007988 */ /* 0x0003e80008000410 */
[----:B------:R1:W-:Y:S04]  /*6ca0*/  STS.U16 [R133+UR16+0xae00], R232 ;  /* 0x00ae00e885007988 */ /* 0x0003e80008000410 */
[----:B------:R1:W-:Y:S01]  /*6cb0*/  STS.U16 [R133+UR16+0xaf00], R234 ;  /* 0x00af00ea85007988 */ /* 0x0003e20008000410 */
[----:B------:R-:W-:Y:S01]  /*6cc0*/  FMUL R0, R219, 1.4426950216293334961 ;  /* 0x3fb8aa3bdb007820 */ /* 0x000fe20000400000 */
[----:B------:R-:W0:Y:S02]  /*6cd0*/  FENCE.VIEW.ASYNC.T ;  /* 0x00000000000073c6 */ /* 0x000e240000000200 */
[----:B0-----:R-:W-:Y:S06]  /*6ce0*/  BAR.SYNC.DEFER_BLOCKING 0x0 ;  /* 0x0000000000007b1d */ /* 0x001fec0000010000 */
[----:B------:R-:W0:Y:S01]  /*6cf0*/  LDTM.x128 R4, tmem[UR15] ;  /* 0x0000000f000479ee */ /* 0x000e2200083c0000 */
[----:B------:R-:W0:Y:S01]  /*6d00*/  MUFU.EX2 R0, R0 ;  /* 0x0000000000007308 */ /* 0x000e220000000800 */
[----:B------:R-:W-:Y:S01]  /*6d10*/  NOP ;  /* 0x0000000000007918 */ /* 0x000fe20000000000 */
        /* <DEDUP_REMOVED lines=128> */
[----:B------:R1:W-:Y:S01]  /*7520*/  STTM.x128 tmem[UR15], R4 ;  /* 0x00000004000079ed */ /* 0x0003e200083c000f */
[----:B------:R-:W0:Y:S02]  /*7530*/  FENCE.VIEW.ASYNC.T ;  /* 0x00000000000073c6 */ /* 0x000e240000000200 */
[----:B0-----:R-:W-:Y:S01]  /*7540*/  BAR.SYNC.DEFER_BLOCKING 0x0 ;  /* 0x0000000000007b1d */ /* 0x001fe20000010000 */
[----:B------:R-:W-:-:S04]  /*7550*/  FADD R222, R137, R222 ;  /* 0x000000de89de7221 */ /* 0x000fc80000000000 */
[----:B------:R-:W-:-:S04]  /*7560*/  FADD R215, R215, R222 ;  /* 0x000000ded7d77221 */ /* 0x000fc80000000000 */
[----:B------:R-:W-:-:S04]  /*7570*/  FADD R216, R216, R215 ;  /* 0x000000d7d8d87221 */ /* 0x000fc80000000000 */
[----:B------:R-:W-:Y:S01]  /*7580*/  FADD R217, R217, R216 ;  /* 0x000000d8d9d97221 */ /* 0x000fe20000000000 */
[----:B------:R0:W-:Y:S06]  /*7590*/  MEMBAR.ALL.CTA ;  /* 0x0000000000007992 */ /* 0x0001ec0000008000 */
[----:B0-----:R-:W0:Y:S01]  /*75a0*/  FENCE.VIEW.ASYNC.S ;  /* 0x00000000000073c6 */ /* 0x001e220000000000 */
[----:B------:R-:W-:-:S04]  /*75b0*/  FADD R137, R218, R217 ;  /* 0x000000d9da897221 */ /* 0x000fc80000000000 */
[----:B------:R-:W-:-:S04]  /*75c0*/  FADD R137, R220, R137 ;  /* 0x00000089dc897221 */ /* 0x000fc80000000000 */
[----:B------:R-:W-:-:S04]  /*75d0*/  FADD R137, R145, R137 ;  /* 0x0000008991897221 */ /* 0x000fc80000000000 */
[----:B------:R-:W-:-:S04]  /*75e0*/  FADD R144, R144, R137 ;  /* 0x0000008990907221 */ /* 0x000fc80000000000 */
[----:B------:R-:W-:-:S04]  /*75f0*/  FADD R143, R143, R144 ;  /* 0x000000908f8f7221 */ /* 0x000fc80000000000 */
[----:B------:R-:W-:-:S04]  /*7600*/  FADD R142, R142, R143 ;  /* 0x0000008f8e8e7221 */ /* 0x000fc80000000000 */
[----:B------:R-:W-:Y:S01]  /*7610*/  FADD R141, R141, R142 ;  /* 0x0000008e8d8d7221 */ /* 0x000fe20000000000 */
[----:B------:R-:W-:-:S03]  /*7620*/  ULEA UR8, UR68, UR16, 0x3 ;  /* 0x0000001044087291 */ /* 0x000fc6000f8e18ff */
[----:B------:R-:W-:Y:S01]  /*7630*/  FADD R140, R140, R141 ;  /* 0x0000008d8c8c7221 */ /* 0x000fe20000000000 */
[----:B------:R-:W-:-:S03]  /*7640*/  UIADD3 UR8, UPT, UPT, UR8, 0xb000, URZ ;  /* 0x0000b00008087890 */ /* 0x000fc6000fffe0ff */
[----:B------:R-:W-:Y:S01]  /*7650*/  FADD R139, R139, R140 ;  /* 0x0000008c8b8b7221 */ /* 0x000fe20000000000 */
[----:B------:R-:W-:Y:S01]  /*7660*/  UMOV UR4, UR6 ;  /* 0x0000000600047c82 */ /* 0x000fe20008000000 */
[----:B0-----:R-:W-:Y:S06]  /*7670*/  BAR.SYNC.DEFER_BLOCKING 0x0 ;  /* 0x0000000000007b1d */ /* 0x001fec0000010000 */
[----:B------:R-:W-:Y:S05]  /*7680*/  BRA.U UP2, `(.L_x_16) ;  /* 0x0000000102247547 */ /* 0x000fea000b800000 */
[----:B------:R-:W-:Y:S01]  /*7690*/  UMOV UR9, URZ ;  /* 0x000000ff00097c82 */ /* 0x000fe20008000000 */
[----:B------:R-:W-:Y:S01]  /*76a0*/  UMOV UR22, UR70 ;  /* 0x0000004600167c82 */ /* 0x000fe20008000000 */
[----:B------:R-:W-:Y:S01]  /*76b0*/  UMOV UR23, 0xc0004010 ;  /* 0xc000401000177882 */ /* 0x000fe20000000000 */
[----:B------:R-:W-:Y:S01]  /*76c0*/  UMOV UR24, 0x0 ;  /* 0x0000000000187882 */ /* 0x000fe20000000000 */
[----:B------:R-:W-:Y:S01]  /*76d0*/  UMOV UR25, 0x8200010 ;  /* 0x0820001000197882 */ /* 0x000fe20000000000 */
[----:B------:R-:W-:Y:S01]  /*76e0*/  UMOV UR5, UR8 ;  /* 0x0000000800057c82 */ /* 0x000fe20008000000 */
[----:B------:R0:W-:Y:S01]  /*76f0*/  UTCHMMA tmem[UR69], gdesc[UR22], tmem[UR29], tmem[UR24], idesc[UR25], UPT ;  /* 0x00ff1816450079ea */ /* 0x0001e2000b80001d */
[----:B------:R0:W-:Y:S01]  /*7700*/  UTCBAR [UR5], URZ ;  /* 0x000000ff050073e9 */ /* 0x0001e200080000ff */
[----:B------:R-:W-:Y:S02]  /*7710*/  NOP ;  /* 0x0000000000007918 */ /* 0x000fe40000000000 */
.L_x_16:
[----:B------:R-:W-:Y:S01]  /*7720*/  UIADD3 UR68, UPT, UPT, UR68, 0x1, URZ ;  /* 0x0000000144447890 */ /* 0x000fe2000fffe0ff */
[----:B------:R-:W-:Y:S01]  /*7730*/  FFMA R138, R0, R138, R139 ;  /* 0x0000008a008a7223 */ /* 0x000fe2000000008b */
[----:B------:R-:W-:Y:S01]  /*7740*/  UIADD3 UR7, UPT, UPT, UR7, 0x10, URZ ;  /* 0x0000001007077890 */ /* 0x000fe2000fffe0ff */
[----:B------:R-:W-:Y:S01]  /*7750*/  IADD3 R3, PT, PT, R3, UR28, RZ ;  /* 0x0000001c03037c10 */ /* 0x000fe2000fffe0ff */
[----:B------:R-:W-:Y:S01]  /*7760*/  UISETP.GT.AND UP0, UPT, UR68, 0x1, UPT ;  /* 0x000000014400788c */ /* 0x000fe2000bf04270 */
[----:B------:R-:W-:Y:S02]  /*7770*/  IADD3 R2, PT, PT, R2, UR27, RZ ;  /* 0x0000001b02027c10 */ /* 0x000fe4000fffe0ff */
[----:B------:R-:W-:Y:S01]  /*7780*/  MOV R0, UR4 ;  /* 0x0000000400007c02 */ /* 0x000fe20008000f00 */
[----:B------:R-:W-:Y:S01]  /*7790*/  USEL UR6, URZ, 0x1, !UP0 ;  /* 0x00000001ff067887 */ /* 0x000fe2000c000000 */
[----:B-1----:R-:W-:Y:S01]  /*77a0*/  MOV R21, R132 ;  /* 0x0000008400157202 */ /* 0x002fe20000000f00 */
[----:B------:R-:W-:-:S02]  /*77b0*/  USEL UR68, UR68, URZ, !UP0 ;  /* 0x000000ff44447287 */ /* 0x000fc4000c000000 */
[----:B------:R-:W-:Y:S02]  /*77c0*/  UISETP.GE.AND UP0, UPT, UR7, UR26, UPT ;  /* 0x0000001a0700728c */ /* 0x000fe4000bf06270 */
[----:B------:R-:W-:-:S07]  /*77d0*/  ULOP3.LUT UR6, UR4, UR6, URZ, 0x3c, !UPT ;  /* 0x0000000604067292 */ /* 0x000fce000f8e3cff */
[----:B------:R-:W-:Y:S05]  /*77e0*/  BRA.U !UP0, `(.L_x_17) ;  /* 0xffffffe508907547 */ /* 0x000fea000b83ffff */
.L_x_12:
[C---:B------:R-:W-:Y:S01]  /*77f0*/  FMUL R0, R138.reuse, 8388608 ;  /* 0x4b0000008a007820 */ /* 0x040fe20000400000 */
[C---:B------:R-:W-:Y:S01]  /*7800*/  FSETP.GEU.AND P5, PT, R138.reuse, 1.175494350822287508e-38, PT ;  /* 0x008000008a00780b */ /* 0x040fe20003fae000 */
[----:B-1----:R-:W-:Y:S01]  /*7810*/  HFMA2 R4, -RZ, RZ, 1.443359375, -0.2030029296875 ;  /* 0x3dc6b27fff047431 */ /* 0x002fe200000001ff */
[----:B0-----:R-:W0:Y:S01]  /*7820*/  LDCU UR5, c[0x0][0x3f0] ;  /* 0x00007e00ff0577ac */ /* 0x001e220008000800 */
[----:B------:R-:W-:Y:S02]  /*7830*/  FSETP.GT.AND P3, PT, |R138|, 8.50705917302346158658e+37, PT ;  /* 0x7e8000008a00780b */ /* 0x000fe40003f64200 */
[----:B------:R-:W-:-:S04]  /*7840*/  FSEL R135, R0, R138, !P5 ;  /* 0x0000008a00877208 */ /* 0x000fc80006800000 */
[C---:B------:R-:W-:Y:S02]  /*7850*/  IADD3 R0, PT, PT, R135.reuse, -0x3f3504f3, RZ ;  /* 0xc0cafb0d87007810 */ /* 0x040fe40007ffe0ff */
[----:B------:R-:W-:Y:S02]  /*7860*/  ISETP.GE.U32.AND P2, PT, R135, 0x7f800000, PT ;  /* 0x7f8000008700780c */ /* 0x000fe40003f46070 */
[----:B------:R-:W-:-:S04]  /*7870*/  LOP3.LUT R2, R0, 0xff800000, RZ, 0xc0, !PT ;  /* 0xff80000000027812 */ /* 0x000fc800078ec0ff */
[----:B------:R-:W-:Y:S01]  /*7880*/  IADD3 R0, PT, PT, R135, -R2, RZ ;  /* 0x8000000287007210 */ /* 0x000fe20007ffe0ff */
[----:B0-----:R-:W-:-:S04]  /*7890*/  UISETP.GE.AND UP0, UPT, UR5, 0x1, UPT ;  /* 0x000000010500788c */ /* 0x001fc8000bf06270 */
[----:B------:R-:W-:-:S04]  /*78a0*/  FADD R133, R0, -1 ;  /* 0xbf80000000857421 */ /* 0x000fc80000000000 */
[----:B------:R-:W-:-:S04]  /*78b0*/  FFMA.FTZ R0, R133, R4, -0.16845393180847167969 ;  /* 0xbe2c7f3085007423 */ /* 0x000fc80000010004 */
[----:B------:R-:W-:-:S04]  /*78c0*/  FFMA.FTZ R0, R133, R0, 0.1716887056827545166 ;  /* 0x3e2fcf2a85007423 */ /* 0x000fc80000010000 */
[----:B------:R-:W-:-:S04]  /*78d0*/  FFMA.FTZ R0, R133, R0, -0.17900948226451873779 ;  /* 0xbe374e4385007423 */ /* 0x000fc80000010000 */
[----:B------:R-:W-:-:S04]  /*78e0*/  FFMA.FTZ R0, R133, R0, 0.20512372255325317383 ;  /* 0x3e520bf485007423 */ /* 0x000fc80000010000 */
[----:B------:R-:W-:-:S04]  /*78f0*/  FFMA.FTZ R0, R133, R0, -0.24046532809734344482 ;  /* 0xbe763c8b85007423 */ /* 0x000fc80000010000 */
[----:B------:R-:W-:-:S04]  /*7900*/  FFMA.FTZ R0, R133, R0, 0.28857114911079406738 ;  /* 0x3e93bf9985007423 */ /* 0x000fc80000010000 */
[----:B------:R-:W-:-:S04]  /*7910*/  FFMA.FTZ R0, R133, R0, -0.36067417263984680176 ;  /* 0xbeb8aa4985007423 */ /* 0x000fc80000010000 */
[----:B------:R-:W-:Y:S01]  /*7920*/  FFMA.FTZ R0, R133, R0, 0.48089820146560668945 ;  /* 0x3ef6384a85007423 */ /* 0x000fe20000010000 */
[----:B------:R-:W-:Y:S06]  /*7930*/  BRA.U !UP0, `(.L_x_18) ;  /* 0x0000000108107547 */ /* 0x000fec000b800000 */
[----:B------:R-:W-:-:S06]  /*7940*/  USHF.L.U32 UR4, UR4, 0x1f, URZ ;  /* 0x0000001f04047899 */ /* 0x000fcc00080006ff */
[----:B------:R-:W-:-:S04]  /*7950*/  MOV R3, UR4 ;  /* 0x0000000400037c02 */ /* 0x000fc80008000f00 */
[----:B------:R-:W0:Y:S02]  /*7960*/  SYNCS.PHASECHK.TRANS64.TRYWAIT P4, [UR8], R3 ;  /* 0x00000003ff0075a7 */ /* 0x000e240008081108 */
[----:B0-----:R-:W-:Y:S05]  /*7970*/  @!P4 BRA `(.L_x_19) ;  /* 0x00000048009cc947 */ /* 0x001fea0003800000 */
.L_x_18:
[----:B------:R-:W-:Y:S01]  /*7980*/  BAR.SYNC.DEFER_BLOCKING 0x0 ;  /* 0x0000000000007b1d */ /* 0x000fe20000010000 */
[C---:B------:R-:W-:Y:S01]  /*7990*/  FFMA.FTZ R0, R133.reuse, R0, -0.72134751081466674805 ;  /* 0xbf38aa3b85007423 */ /* 0x040fe20000010000 */
[----:B------:R-:W-:Y:S02]  /*79a0*/  I2FP.F32.S32 R3, R2 ;  /* 0x0000000200037245 */ /* 0x000fe40000201400 */
[----:B------:R-:W-:Y:S01]  /*79b0*/  @P2 MOV R2, 0x7f800000 ;  /* 0x7f80000000022802 */ /* 0x000fe20000000f00 */
[C---:B------:R-:W-:Y:S01]  /*79c0*/  FMUL R134, R133.reuse, R0 ;  /* 0x0000000085867220 */ /* 0x040fe20000400000 */
[----:B------:R-:W-:Y:S01]  /*79d0*/  FSEL R0, RZ, -23, P5 ;  /* 0xc1b80000ff007808 */ /* 0x000fe20002800000 */
[----:B------:R-:W0:Y:S01]  /*79e0*/  LDCU.64 UR4, c[0x0][0x3e0] ;  /* 0x00007c00ff0477ac */ /* 0x000e220008000a00 */
[C---:B------:R-:W-:Y:S01]  /*79f0*/  FSETP.GEU.AND P5, PT, |R138|.reuse, 1.175494350822287508e-38, PT ;  /* 0x008000008a00780b */ /* 0x040fe20003fae200 */
[----:B------:R-:W-:Y:S01]  /*7a00*/  @P3 FMUL R138, R138, 0.25 ;  /* 0x3e8000008a8a3820 */ /* 0x000fe20000400000 */
[----:B------:R-:W-:Y:S01]  /*7a10*/  FMUL R134, R133, R134 ;  /* 0x0000008685867220 */ /* 0x000fe20000400000 */
[----:B------:R-:W-:Y:S01]  /*7a20*/  FFMA.FTZ R0, R3, 1.1920928955078125e-07, R0 ;  /* 0x3400000003007823 */ /* 0x000fe20000010000 */
[----:B------:R-:W1:Y:S01]  /*7a30*/  LDCU.64 UR6, c[0x0][0x3e0] ;  /* 0x00007c00ff0677ac */ /* 0x000e620008000a00 */
[----:B------:R-:W-:Y:S01]  /*7a40*/  FSETP.NEU.AND P4, PT, R135, RZ, PT ;  /* 0x000000ff8700720b */ /* 0x000fe20003f8d000 */
[----:B------:R-:W-:-:S04]  /*7a50*/  FFMA.FTZ R133, R133, 1.4426950216293334961, R134 ;  /* 0x3fb8aa3b85857823 */ /* 0x000fc80000010086 */
[----:B------:R-:W-:Y:S01]  /*7a60*/  FADD R133, R0, R133 ;  /* 0x0000008500857221 */ /* 0x000fe20000000000 */
[----:B------:R-:W-:Y:S01]  /*7a70*/  @P2 FFMA.FTZ R133, R135, R2, +INF ;  /* 0x7f80000087852423 */ /* 0x000fe20000010002 */
[----:B------:R-:W2:Y:S01]  /*7a80*/  LDC R0, c[0x0][0x3e8] ;  /* 0x0000fa00ff007b82 */ /* 0x000ea20000000800 */
[----:B------:R-:W-:-:S03]  /*7a90*/  @!P5 FMUL R138, R138, 16777216 ;  /* 0x4b8000008a8ad820 */ /* 0x000fc60000400000 */
[----:B------:R-:W-:Y:S01]  /*7aa0*/  FSEL R133, R133, -INF , P4 ;  /* 0xff80000085857808 */ /* 0x000fe20002000000 */
[----:B------:R-:W3:Y:S01]  /*7ab0*/  MUFU.RCP R229, R138 ;  /* 0x0000008a00e57308 */ /* 0x000ee20000001000 */
[----:B0-----:R-:W-:Y:S01]  /*7ac0*/  UIMAD UR4, UR17, UR4, URZ ;  /* 0x00000004110472a4 */ /* 0x001fe2000f8e02ff */
[----:B------:R-:W0:Y:S02]  /*7ad0*/  @!P1 SYNCS.CCTL.IV [UR16+0xb000] ;  /* 0x00b00000ff0099b1 */ /* 0x000e240008000010 */
[----:B0-----:R-:W-:Y:S01]  /*7ae0*/  BAR.SYNC.DEFER_BLOCKING 0x0 ;  /* 0x0000000000007b1d */ /* 0x001fe20000010000 */
[----:B------:R-:W-:Y:S01]  /*7af0*/  USHF.L.U32 UR8, UR4, 0x1, URZ ;  /* 0x0000000104087899 */ /* 0x000fe200080006ff */
[----:B------:R-:W-:Y:S01]  /*7b00*/  FFMA R230, R133, 0.69314718246459960938, R132 ;  /* 0x3f31721885e67823 */ /* 0x000fe20000000084 */
[----:B-1----:R-:W-:-:S05]  /*7b10*/  UIMAD UR6, UR17, UR6, URZ ;  /* 0x00000006110672a4 */ /* 0x002fca000f8e02ff */
[----:B------:R-:W0:Y:S01]  /*7b20*/  LDC.64 R2, c[0x0][0x398] ;  /* 0x0000e600ff027b82 */ /* 0x000e220000000a00 */
[----:B------:R-:W1:Y:S01]  /*7b30*/  LDTM.x128 R4, tmem[UR15] ;  /* 0x0000000f000479ee */ /* 0x000e6200083c0000 */
[----:B------:R-:W-:-:S06]  /*7b40*/  USHF.L.U32 UR9, UR6, 0x1, URZ ;  /* 0x0000000106097899 */ /* 0x000fcc00080006ff */
[----:B------:R-:W4:Y:S01]  /*7b50*/  LDC.64 R134, c[0x0][0x398] ;  /* 0x0000e600ff867b82 */ /* 0x000f220000000a00 */
[C---:B--2---:R-:W-:Y:S02]  /*7b60*/  IMAD R132, R0.reuse, 0x5e, RZ ;  /* 0x0000005e00847824 */ /* 0x044fe400078e02ff */
[C---:B------:R-:W-:Y:S02]  /*7b70*/  IMAD R140, R0.reuse, 0x62, RZ ;  /* 0x00000062008c7824 */ /* 0x040fe400078e02ff */
[C---:B------:R-:W-:Y:S02]  /*7b80*/  IMAD R144, R0.reuse, 0x64, RZ ;  /* 0x0000006400907824 */ /* 0x040fe400078e02ff */
[C---:B------:R-:W-:Y:S01]  /*7b90*/  IMAD R148, R0.reuse, 0x66, RZ ;  /* 0x0000006600947824 */ /* 0x040fe200078e02ff */
[----:B------:R-:W2:Y:S01]  /*7ba0*/  @!P1 SYNCS.CCTL.IV [UR16+0xb008] ;  /* 0x00b00800ff0099b1 */ /* 0x000ea20008000010 */
[----:B------:R-:W-:Y:S01]  /*7bb0*/  NOP ;  /* 0x0000000000007918 */ /* 0x000fe20000000000 */
[----:B------:R-:W-:-:S02]  /*7bc0*/  IMAD R152, R0, 0x68, RZ ;  /* 0x0000006800987824 */ /* 0x000fc400078e02ff */
[C---:B------:R-:W-:Y:S02]  /*7bd0*/  IMAD R160, R0.reuse, 0x6c, RZ ;  /* 0x0000006c00a07824 */ /* 0x040fe400078e02ff */
[----:B------:R-:W-:Y:S02]  /*7be0*/  IMAD R156, R0, 0x6a, RZ ;  /* 0x0000006a009c7824 */ /* 0x000fe400078e02ff */
[----:B-1----:R-:W-:Y:S01]  /*7bf0*/  @P3 FMUL R34, R34, 0.25 ;  /* 0x3e80000022223820 */ /* 0x002fe20000400000 */
[----:B------:R-:W-:Y:S01]  /*7c00*/  @P3 FMUL R35, R35, 0.25 ;  /* 0x3e80000023233820 */ /* 0x000fe20000400000 */
[----:B------:R-:W-:Y:S01]  /*7c10*/  @P3 FMUL R54, R54, 0.25 ;  /* 0x3e80000036363820 */ /* 0x000fe20000400000 */
[----:B------:R-:W-:Y:S01]  /*7c20*/  @P3 FMUL R55, R55, 0.25 ;  /* 0x3e80000037373820 */ /* 0x000fe20000400000 */
[----:B------:R-:W-:Y:S01]  /*7c30*/  @!P5 FMUL R34, R34, 16777216 ;  /* 0x4b8000002222d820 */ /* 0x000fe20000400000 */
[----:B------:R-:W-:Y:S01]  /*7c40*/  @!P5 FMUL R35, R35, 16777216 ;  /* 0x4b8000002323d820 */ /* 0x000fe20000400000 */
[----:B------:R-:W-:Y:S01]  /*7c50*/  @P3 FMUL R4, R4, 0.25 ;  /* 0x3e80000004043820 */ /* 0x000fe20000400000 */
[----:B------:R-:W-:Y:S01]  /*7c60*/  @P3 FMUL R5, R5, 0.25 ;  /* 0x3e80000005053820 */ /* 0x000fe20000400000 */
[----:B---3--:R-:W-:Y:S01]  /*7c70*/  FMUL R136, R229, R34 ;  /* 0x00000022e5887220 */ /* 0x008fe20000400000 */
[----:B------:R-:W-:-:S02]  /*7c80*/  IMAD R34, R252, UR5, RZ ;  /* 0x00000005fc227c24 */ /* 0x000fc4000f8e02ff */
[----:B------:R-:W-:Y:S01]  /*7c90*/  @!P5 FMUL R54, R54, 16777216 ;  /* 0x4b8000003636d820 */ /* 0x000fe20000400000 */
[----:B------:R-:W-:Y:S01]  /*7ca0*/  FMUL R137, R229, R35 ;  /* 0x00000023e5897220 */ /* 0x000fe20000400000 */
[----:B------:R-:W-:Y:S01]  /*7cb0*/  @!P5 FMUL R55, R55, 16777216 ;  /* 0x4b8000003737d820 */ /* 0x000fe20000400000 */
[----:B------:R-:W-:Y:S01]  /*7cc0*/  IMAD R35, R252, UR7, RZ ;  /* 0x00000007fc237c24 */ /* 0x000fe2000f8e02ff */
[----:B------:R-:W-:Y:S01]  /*7cd0*/  SHF.L.U32 R175, R34, 0x1, RZ ;  /* 0x0000000122af7819 */ /* 0x000fe200000006ff */
[----:B------:R-:W-:Y:S01]  /*7ce0*/  UIMAD.WIDE UR4, UR4, 0x2, URZ ;  /* 0x00000002040478a5 */ /* 0x000fe2000f8e02ff */
[----:B------:R-:W-:Y:S01]  /*7cf0*/  @P3 FMUL R6, R6, 0.25 ;  /* 0x3e80000006063820 */ /* 0x000fe20000400000 */
        /* <DEDUP_REMOVED lines=121> */
[----:B------:R-:W-:Y:S01]  /*8490*/  @!P5 FMUL R4, R4, 16777216 ;  /* 0x4b8000000404d820 */ /* 0x000fe20000400000 */
[----:B------:R-:W-:Y:S01]  /*84a0*/  @!P5 FMUL R5, R5, 16777216 ;  /* 0x4b8000000505d820 */ /* 0x000fe20000400000 */
[----:B------:R-:W-:Y:S01]  /*84b0*/  FMUL R183, R229, R54 ;  /* 0x00000036e5b77220 */ /* 0x000fe20000400000 */
[----:B------:R-:W-:-:S04]  /*84c0*/  IMAD.HI R34, R34, 0x2, RZ ;  /* 0x0000000222227827 */ /* 0x000fc800078e02ff */
[----:B------:R-:W-:Y:S01]  /*84d0*/  FMUL R54, R229, R55 ;  /* 0x00000037e5367220 */ /* 0x000fe20000400000 */
[----:B0-----:R-:W-:Y:S01]  /*84e0*/  IADD3 R175, P2, P3, R175, UR8, R2 ;  /* 0x00000008afaf7c10 */ /* 0x001fe2000fb5e002 */
[----:B------:R-:W-:Y:S01]  /*84f0*/  @!P5 FMUL R6, R6, 16777216 ;  /* 0x4b8000000606d820 */ /* 0x000fe20000400000 */
[----:B------:R-:W-:Y:S01]  /*8500*/  SHF.L.U32 R55, R35, 0x1, RZ ;  /* 0x0000000123377819 */ /* 0x000fe200000006ff */
[----:B------:R-:W-:Y:S01]  /*8510*/  @!P5 FMUL R7, R7, 16777216 ;  /* 0x4b8000000707d820 */ /* 0x000fe20000400000 */
[C---:B------:R-:W-:Y:S01]  /*8520*/  FMUL R4, R229.reuse, R4 ;  /* 0x00000004e5047220 */ /* 0x040fe20000400000 */
[----:B------:R-:W-:Y:S01]  /*8530*/  FMUL R5, R229, R5 ;  /* 0x00000005e5057220 */ /* 0x000fe20000400000 */
[----:B------:R-:W-:Y:S01]  /*8540*/  UIMAD.WIDE UR6, UR6, 0x2, URZ ;  /* 0x00000002060678a5 */ /* 0x000fe2000f8e02ff */
[----:B------:R-:W-:Y:S01]  /*8550*/  @!P5 FMUL R8, R8, 16777216 ;  /* 0x4b8000000808d820 */ /* 0x000fe20000400000 */
        /* <DEDUP_REMOVED lines=119> */
[----:B------:R-:W-:Y:S01]  /*8cd0*/  IMAD.HI R2, R35, 0x2, RZ ;  /* 0x0000000223027827 */ /* 0x000fe200078e02ff */
[----:B------:R-:W-:-:S03]  /*8ce0*/  IADD3.X R185, PT, PT, R34, UR5, R3, P2, P3 ;  /* 0x0000000522b97c10 */ /* 0x000fc600097e6403 */
[----:B------:R-:W-:Y:S01]  /*8cf0*/  FMUL R6, R229, R6 ;  /* 0x00000006e5067220 */ /* 0x000fe20000400000 */
[----:B----4-:R-:W-:Y:S01]  /*8d00*/  IADD3 R134, P5, P4, R55, UR9, R134 ;  /* 0x0000000937867c10 */ /* 0x010fe2000fcbe086 */
[C---:B------:R-:W-:Y:S01]  /*8d10*/  FMUL R7, R229.reuse, R7 ;  /* 0x00000007e5077220 */ /* 0x040fe20000400000 */
[----:B------:R-:W-:Y:S01]  /*8d20*/  SHF.L.U32 R34, R0, 0x1, RZ ;  /* 0x0000000100227819 */ /* 0x000fe200000006ff */
[----:B------:R-:W-:Y:S01]  /*8d30*/  FMUL R190, R229, R92 ;  /* 0x0000005ce5be7220 */ /* 0x000fe20000400000 */
[----:B------:R-:W-:Y:S01]  /*8d40*/  F2FP.F16.F32.PACK_AB R35, R5, R4 ;  /* 0x000000040523723e */ /* 0x000fe200000000ff */
[C---:B------:R-:W-:Y:S01]  /*8d50*/  FMUL R8, R229.reuse, R8 ;  /* 0x00000008e5087220 */ /* 0x040fe20000400000 */
[----:B------:R-:W-:Y:S01]  /*8d60*/  IADD3.X R135, PT, PT, R2, UR7, R135, P5, P4 ;  /* 0x0000000702877c10 */ /* 0x000fe2000afe8487 */
[----:B------:R-:W-:Y:S01]  /*8d70*/  FMUL R9, R229, R9 ;  /* 0x00000009e5097220 */ /* 0x000fe20000400000 */
[-C--:B------:R-:W-:Y:S01]  /*8d80*/  IADD3 R4, P2, PT, R34, R175.reuse, RZ ;  /* 0x000000af22047210 */ /* 0x080fe20007f5e0ff */
[C---:B------:R-:W-:Y:S01]  /*8d90*/  IMAD R92, R0.reuse, 0x6, RZ ;  /* 0x00000006005c7824 */ /* 0x040fe200078e02ff */
[C---:B------:R-:W-:Y:S01]  /*8da0*/  LEA R2, P3, R0.reuse, R175, 0x2 ;  /* 0x000000af00027211 */ /* 0x040fe200078610ff */
[----:B------:R-:W-:Y:S01]  /*8db0*/  STG.E.U16 desc[UR30][R134.64], R35 ;  /* 0x0000002386007986 */ /* 0x000fe2000c10151e */
[----:B------:R-:W-:Y:S01]  /*8dc0*/  F2FP.F16.F32.PACK_AB R55, R7, R6 ;  /* 0x000000060737723e */ /* 0x000fe200000000ff */
[C---:B------:R-:W-:Y:S01]  /*8dd0*/  FMUL R231, R229.reuse, R56 ;  /* 0x00000038e5e77220 */ /* 0x040fe20000400000 */
[-C--:B------:R-:W-:Y:S01]  /*8de0*/  LEA.HI.X.SX32 R5, R0, R185.reuse, 0x1, P2 ;  /* 0x000000b900057211 */ /* 0x080fe200010f0eff */
[----:B------:R-:W-:Y:S01]  /*8df0*/  FMUL R192, R229, R94 ;  /* 0x0000005ee5c07220 */ /* 0x000fe20000400000 */
[----:B------:R-:W-:Y:S01]  /*8e00*/  PRMT R7, R35, 0x7632, R7 ;  /* 0x0000763223077816 */ /* 0x000fe20000000007 */
[C---:B------:R-:W-:Y:S01]  /*8e10*/  FMUL R186, R229.reuse, R88 ;  /* 0x00000058e5ba7220 */ /* 0x040fe20000400000 */
[----:B------:R-:W-:Y:S01]  /*8e20*/  LEA.HI.X.SX32 R3, R34, R185, 0x1, P3 ;  /* 0x000000b922037211 */ /* 0x000fe200018f0eff */
[C---:B------:R-:W-:Y:S01]  /*8e30*/  IMAD R94, R0.reuse, 0xa, RZ ;  /* 0x0000000a005e7824 */ /* 0x040fe200078e02ff */
[----:B------:R-:W-:Y:S01]  /*8e40*/  LEA R56, R0, R0, 0x1 ;  /* 0x0000000000387211 */ /* 0x000fe200078e08ff */
[----:B------:R0:W-:Y:S01]  /*8e50*/  STG.E.U16 desc[UR30][R4.64], R7 ;  /* 0x0000000704007986 */ /* 0x0001e2000c10151e */
[----:B------:R-:W-:Y:S01]  /*8e60*/  IADD3 R6, P1, PT, R92, R175, RZ ;  /* 0x000000af5c067210 */ /* 0x000fe20007f3e0ff */
[C---:B------:R-:W-:Y:S01]  /*8e70*/  FMUL R188, R229.reuse, R90 ;  /* 0x0000005ae5bc7220 */ /* 0x040fe20000400000 */
[C---:B------:R-:W-:Y:S01]  /*8e80*/  SHF.L.U32 R88, R0.reuse, 0x2, RZ ;  /* 0x0000000200587819 */ /* 0x040fe200000006ff */
[----:B------:R1:W-:Y:S01]  /*8e90*/  STG.E.U16 desc[UR30][R2.64], R55 ;  /* 0x0000003702007986 */ /* 0x0003e2000c10151e */
[C---:B------:R-:W-:Y:S01]  /*8ea0*/  FMUL R10, R229.reuse, R10 ;  /* 0x0000000ae50a7220 */ /* 0x040fe20000400000 */
[C---:B------:R-:W-:Y:S01]  /*8eb0*/  FMUL R11, R229.reuse, R11 ;  /* 0x0000000be50b7220 */ /* 0x040fe20000400000 */
[----:B------:R-:W-:Y:S01]  /*8ec0*/  LEA R90, R0, R0, 0x2 ;  /* 0x00000000005a7211 */ /* 0x000fe200078e10ff */
[C---:B------:R-:W-:Y:S01]  /*8ed0*/  FMUL R12, R229.reuse, R12 ;  /* 0x0000000ce50c7220 */ /* 0x040fe20000400000 */
[----:B------:R-:W-:Y:S01]  /*8ee0*/  IADD3 R34, P3, PT, R94, R175, RZ ;  /* 0x000000af5e227210 */ /* 0x000fe20007f7e0ff */
[----:B------:R-:W-:Y:S01]  /*8ef0*/  FMUL R13, R229, R13 ;  /* 0x0000000de50d7220 */ /* 0x000fe20000400000 */
[----:B------:R-:W-:Y:S01]  /*8f00*/  F2FP.F16.F32.PACK_AB R11, R11, R10 ;  /* 0x0000000a0b0b723e */ /* 0x000fe200000000ff */
[----:B------:R-:W-:Y:S01]  /*8f10*/  FMUL R14, R229, R14 ;  /* 0x0000000ee50e7220 */ /* 0x000fe20000400000 */
[----:B0-----:R-:W-:Y:S01]  /*8f20*/  LEA.HI.X.SX32 R7, R56, R185, 0x1, P1 ;  /* 0x000000b938077211 */ /* 0x001fe200008f0eff */
[C---:B------:R-:W-:Y:S01]  /*8f30*/  IMAD R56, R0.reuse, 0xc, RZ ;  /* 0x0000000c00387824 */ /* 0x040fe200078e02ff */
[----:B------:R-:W-:Y:S01]  /*8f40*/  PRMT R5, R55, 0x7632, R5 ;  /* 0x0000763237057816 */ /* 0x000fe20000000005 */
[----:B------:R-:W-:Y:S01]  /*8f50*/  FMUL R15, R229, R15 ;  /* 0x0000000fe50f7220 */ /* 0x000fe20000400000 */
[----:B-1----:R-:W-:Y:S01]  /*8f60*/  F2FP.F16.F32.PACK_AB R3, R9, R8 ;  /* 0x000000080903723e */ /* 0x002fe200000000ff */
[----:B------:R-:W-:Y:S01]  /*8f70*/  FMUL R16, R229, R16 ;  /* 0x00000010e5107220 */ /* 0x000fe20000400000 */
[----:B------:R-:W-:Y:S01]  /*8f80*/  LEA R8, P2, R0, R175, 0x3 ;  /* 0x000000af00087211 */ /* 0x000fe200078418ff */
[----:B------:R0:W-:Y:S01]  /*8f90*/  STG.E.U16 desc[UR30][R6.64], R5 ;  /* 0x0000000506007986 */ /* 0x0001e2000c10151e */
[-C--:B------:R-:W-:Y:S01]  /*8fa0*/  LEA.HI.X.SX32 R35, R90, R185.reuse, 0x1, P3 ;  /* 0x000000b95a237211 */ /* 0x080fe200018f0eff */
[----:B------:R-:W-:Y:S01]  /*8fb0*/  IMAD R90, R0, 0x14, RZ ;  /* 0x00000014005a7824 */ /* 0x000fe200078e02ff */
[----:B------:R-:W-:Y:S01]  /*8fc0*/  LEA.HI.X.SX32 R9, R88, R185, 0x1, P2 ;  /* 0x000000b958097211 */ /* 0x000fe200010f0eff */
[----:B------:R-:W-:Y:S01]  /*8fd0*/  IMAD R88, R0, 0xe, RZ ;  /* 0x0000000e00587824 */ /* 0x000fe200078e02ff */
[----:B------:R-:W-:Y:S01]  /*8fe0*/  PRMT R55, R3, 0x7632, R55 ;  /* 0x0000763203377816 */ /* 0x000fe20000000037 */
[C---:B------:R-:W-:Y:S01]  /*8ff0*/  FMUL R17, R229.reuse, R17 ;  /* 0x00000011e5117220 */ /* 0x040fe20000400000 */
[-C--:B------:R-:W-:Y:S01]  /*9000*/  IADD3 R2, P1, PT, R56, R175.reuse, RZ ;  /* 0x000000af38027210 */ /* 0x080fe20007f3e0ff */
[----:B------:R1:W-:Y:S01]  /*9010*/  STG.E.U16 desc[UR30][R8.64], R3 ;  /* 0x0000000308007986 */ /* 0x0003e2000c10151e */
[----:B------:R-:W-:Y:S01]  /*9020*/  LEA R10, R0, -R0, 0x3 ;  /* 0x80000000000a7211 */ /* 0x000fe200078e18ff */
[----:B------:R-:W-:Y:S01]  /*9030*/  FMUL R194, R229, R96 ;  /* 0x00000060e5c27220 */ /* 0x000fe20000400000 */
[-C--:B------:R-:W-:Y:S01]  /*9040*/  IADD3 R4, P2, PT, R88, R175.reuse, RZ ;  /* 0x000000af58047210 */ /* 0x080fe20007f5e0ff */
[----:B------:R3:W-:Y:S01]  /*9050*/  STG.E.U16 desc[UR30][R34.64], R55 ;  /* 0x0000003722007986 */ /* 0x0007e2000c10151e */
[----:B------:R-:W-:Y:S01]  /*9060*/  F2FP.F16.F32.PACK_AB R13, R13, R12 ;  /* 0x0000000c0d0d723e */ /* 0x000fe200000000ff */
[C---:B------:R-:W-:Y:S01]  /*9070*/  IMAD R96, R0.reuse, 0x1a, RZ ;  /* 0x0000001a00607824 */ /* 0x040fe200078e02ff */
[C---:B------:R-:W-:Y:S01]  /*9080*/  SHF.L.U32 R12, R0.reuse, 0x3, RZ ;  /* 0x00000003000c7819 */ /* 0x040fe200000006ff */
[C---:B------:R-:W-:Y:S01]  /*9090*/  FMUL R196, R229.reuse, R98 ;  /* 0x00000062e5c47220 */ /* 0x040fe20000400000 */
[----:B0-----:R-:W-:Y:S01]  /*90a0*/  LEA R6, P3, R0, R175, 0x4 ;  /* 0x000000af00067211 */ /* 0x001fe200078620ff */
[C---:B------:R-:W-:Y:S01]  /*90b0*/  FMUL R20, R229.reuse, R20 ;  /* 0x00000014e5147220 */ /* 0x040fe20000400000 */
[----:B------:R-:W-:Y:S01]  /*90c0*/  LEA.HI.X.SX32 R5, R10, R185, 0x1, P2 ;  /* 0x000000b90a057211 */ /* 0x000fe200010f0eff */
[----:B------:R-:W-:Y:S01]  /*90d0*/  FMUL R21, R229, R21 ;  /* 0x00000015e5157220 */ /* 0x000fe20000400000 */
[----:B-1----:R-:W-:Y:S01]  /*90e0*/  LEA.HI.X.SX32 R3, R92, R185, 0x1, P1 ;  /* 0x000000b95c037211 */ /* 0x002fe200008f0eff */
[----:B------:R-:W-:Y:S01]  /*90f0*/  IMAD R92, R0, 0x16, RZ ;  /* 0x00000016005c7824 */ /* 0x000fe200078e02ff */
[----:B------:R-:W-:Y:S01]  /*9100*/  IADD3 R10, P2, PT, R90, R175, RZ ;  /* 0x000000af5a0a7210 */ /* 0x000fe20007f5e0ff */
[----:B---3--:R-:W-:Y:S01]  /*9110*/  IMAD R34, R0, 0x12, RZ ;  /* 0x0000001200227824 */ /* 0x008fe200078e02ff */
[----:B------:R-:W-:Y:S01]  /*9120*/  PRMT R9, R11, 0x7632, R9 ;  /* 0x000076320b097816 */ /* 0x000fe20000000009 */
[----:B------:R0:W-:Y:S01]  /*9130*/  STG.E.U16 desc[UR30][R2.64], R11 ;  /* 0x0000000b02007986 */ /* 0x0001e2000c10151e */
[----:B------:R-:W-:Y:S01]  /*9140*/  LEA.HI.X.SX32 R7, R12, R185, 0x1, P3 ;  /* 0x000000b90c077211 */ /* 0x000fe200018f0eff */
[C---:B------:R-:W-:Y:S01]  /*9150*/  IMAD R98, R0.reuse, 0x1c, RZ ;  /* 0x0000001c00627824 */ /* 0x040fe200078e02ff */
[----:B------:R-:W-:Y:S01]  /*9160*/  LEA R12, R0, R0, 0x3 ;  /* 0x00000000000c7211 */ /* 0x000fe200078e18ff */
[----:B------:R1:W-:Y:S01]  /*9170*/  STG.E.U16 desc[UR30][R4.64], R9 ;  /* 0x0000000904007986 */ /* 0x0003e2000c10151e */
[----:B------:R-:W-:Y:S01]  /*9180*/  IADD3 R8, P1, PT, R34, R175, RZ ;  /* 0x000000af22087210 */ /* 0x000fe20007f3e0ff */
[----:B------:R-:W-:Y:S01]  /*9190*/  FMUL R18, R229, R18 ;  /* 0x00000012e5127220 */ /* 0x000fe20000400000 */
[----:B------:R-:W-:Y:S01]  /*91a0*/  F2FP.F16.F32.PACK_AB R15, R15, R14 ;  /* 0x0000000e0f0f723e */ /* 0x000fe200000000ff */
[----:B------:R-:W-:Y:S01]  /*91b0*/  IMAD R14, R0, 0xb, RZ ;  /* 0x0000000b000e7824 */ /* 0x000fe200078e02ff */
[----:B------:R3:W-:Y:S01]  /*91c0*/  STG.E.U16 desc[UR30][R6.64], R13 ;  /* 0x0000000d06007986 */ /* 0x0007e2000c10151e */
[----:B------:R-:W-:Y:S01]  /*91d0*/  F2FP.F16.F32.PACK_AB R16, R17, R16 ;  /* 0x000000101110723e */ /* 0x000fe200000000ff */
[C---:B------:R-:W-:Y:S01]  /*91e0*/  FMUL R19, R229.reuse, R19 ;  /* 0x00000013e5137220 */ /* 0x040fe20000400000 */
[----:B0-----:R-:W-:Y:S01]  /*91f0*/  LEA.HI.X.SX32 R11, R94, R185, 0x1, P2 ;  /* 0x000000b95e0b7211 */ /* 0x001fe200010f0eff */
[----:B------:R-:W-:Y:S01]  /*9200*/  IMAD R94, R0, 0x18, RZ ;  /* 0x00000018005e7824 */ /* 0x000fe200078e02ff */
[----:B------:R-:W-:Y:S01]  /*9210*/  IADD3 R2, P3, PT, R92, R175, RZ ;  /* 0x000000af5c027210 */ /* 0x000fe20007f7e0ff */
[----:B------:R-:W-:Y:S01]  /*9220*/  FMUL R198, R229, R100 ;  /* 0x00000064e5c67220 */ /* 0x000fe20000400000 */
[----:B-1----:R-:W-:Y:S01]  /*9230*/  LEA.HI.X.SX32 R9, R12, R185, 0x1, P1 ;  /* 0x000000b90c097211 */ /* 0x002fe200008f0eff */
[----:B------:R-:W-:Y:S01]  /*9240*/  IMAD R12, R0, 0xd, RZ ;  /* 0x0000000d000c7824 */ /* 0x000fe200078e02ff */
[----:B------:R-:W-:Y:S01]  /*9250*/  PRMT R5, R13, 0x7632, R5 ;  /* 0x000076320d057816 */ /* 0x000fe20000000005 */
[----:B------:R-:W-:Y:S01]  /*9260*/  FMUL R200, R229, R102 ;  /* 0x00000066e5c87220 */ /* 0x000fe20000400000 */
[----:B------:R-:W-:Y:S01]  /*9270*/  IADD3 R4, P1, PT, R94, R175, RZ ;  /* 0x000000af5e047210 */ /* 0x000fe20007f3e0ff */
[----:B------:R-:W-:Y:S01]  /*9280*/  IMAD R100, R0, 0x24, RZ ;  /* 0x0000002400647824 */ /* 0x000fe200078e02ff */
[----:B------:R-:W-:Y:S01]  /*9290*/  LEA.HI.X.SX32 R3, R14, R185, 0x1, P3 ;  /* 0x000000b90e037211 */ /* 0x000fe200018f0eff */
[----:B------:R0:W-:Y:S01]  /*92a0*/  STG.E.U16 desc[UR30][R8.64], R5 ;  /* 0x0000000508007986 */ /* 0x0001e2000c10151e */
[----:B---3--:R-:W-:Y:S01]  /*92b0*/  PRMT R7, R15, 0x7632, R7 ;  /* 0x000076320f077816 */ /* 0x008fe20000000007 */
[----:B------:R-:W-:Y:S01]  /*92c0*/  FMUL R22, R229, R22 ;  /* 0x00000016e5167220 */ /* 0x000fe20000400000 */
[----:B------:R-:W-:Y:S01]  /*92d0*/  IADD3 R6, P2, PT, R96, R175, RZ ;  /* 0x000000af60067210 */ /* 0x000fe20007f5e0ff */
[----:B------:R1:W-:Y:S01]  /*92e0*/  STG.E.U16 desc[UR30][R10.64], R15 ;  /* 0x0000000f0a007986 */ /* 0x0003e2000c10151e */
[----:B------:R-:W-:Y:S01]  /*92f0*/  F2FP.F16.F32.PACK_AB R21, R21, R20 ;  /* 0x000000141515723e */ /* 0x000fe200000000ff */
[C---:B------:R-:W-:Y:S01]  /*9300*/  IMAD R20, R0.reuse, 0x22, RZ ;  /* 0x0000002200147824 */ /* 0x040fe200078e02ff */
[----:B------:R-:W-:Y:S01]  /*9310*/  F2FP.F16.F32.PACK_AB R18, R19, R18 ;  /* 0x000000121312723e */ /* 0x000fe200000000ff */
[----:B------:R3:W-:Y:S01]  /*9320*/  STG.E.U16 desc[UR30][R2.64], R7 ;  /* 0x0000000702007986 */ /* 0x0007e2000c10151e */
[----:B------:R-:W-:Y:S01]  /*9330*/  SHF.L.U32 R14, R0, 0x4, RZ ;  /* 0x00000004000e7819 */ /* 0x000fe200000006ff */
[C---:B------:R-:W-:Y:S01]  /*9340*/  FMUL R23, R229.reuse, R23 ;  /* 0x00000017e5177220 */ /* 0x040fe20000400000 */
[C---:B------:R-:W-:Y:S01]  /*9350*/  FMUL R24, R229.reuse, R24 ;  /* 0x00000018e5187220 */ /* 0x040fe20000400000 */
[----:B0-----:R-:W-:Y:S01]  /*9360*/  LEA.HI.X.SX32 R5, R56, R185, 0x1, P1 ;  /* 0x000000b938057211 */ /* 0x001fe200008f0eff */
[----:B------:R-:W-:Y:S01]  /*9370*/  IMAD R56, R0, 0x1e, RZ ;  /* 0x0000001e00387824 */ /* 0x000fe200078e02ff */
[----:B------:R-:W-:Y:S01]  /*9380*/  IADD3 R8, P3, PT, R98, R175, RZ ;  /* 0x000000af62087210 */ /* 0x000fe20007f7e0ff */
[C---:B------:R-:W-:Y:S01]  /*9390*/  FMUL R25, R229.reuse, R25 ;  /* 0x00000019e5197220 */ /* 0x040fe20000400000 */
[----:B-1----:R-:W-:Y:S01]  /*93a0*/  PRMT R11, R16, 0x7632, R11 ;  /* 0x00007632100b7816 */ /* 0x002fe2000000000b */
[C---:B------:R-:W-:Y:S01]  /*93b0*/  FMUL R204, R229.reuse, R106 ;  /* 0x0000006ae5cc7220 */ /* 0x040fe20000400000 */
[-C--:B------:R-:W-:Y:S01]  /*93c0*/  LEA.HI.X.SX32 R9, R88, R185.reuse, 0x1, P3 ;  /* 0x000000b958097211 */ /* 0x080fe200018f0eff */
[----:B------:R-:W-:Y:S01]  /*93d0*/  IMAD R102, R0, 0x26, RZ ;  /* 0x0000002600667824 */ /* 0x000fe200078e02ff */
[----:B---3--:R-:W-:Y:S01]  /*93e0*/  PRMT R3, R16, 0x7610, R3 ;  /* 0x0000761010037816 */ /* 0x008fe20000000003 */
[----:B------:R-:W-:Y:S01]  /*93f0*/  IMAD R106, R0, 0x28, RZ ;  /* 0x00000028006a7824 */ /* 0x000fe200078e02ff */
[----:B------:R-:W-:Y:S01]  /*9400*/  LEA.HI.X.SX32 R7, R12, R185, 0x1, P2 ;  /* 0x000000b90c077211 */ /* 0x000fe200010f0eff */
[C---:B------:R-:W-:Y:S01]  /*9410*/  FMUL R208, R229.reuse, R110 ;  /* 0x0000006ee5d07220 */ /* 0x040fe20000400000 */
[----:B------:R-:W-:Y:S01]  /*9420*/  LEA R12, R0, -R0, 0x4 ;  /* 0x80000000000c7211 */ /* 0x000fe200078e20ff */
[----:B------:R0:W-:Y:S01]  /*9430*/  STG.E.U16 desc[UR30][R4.64], R3 ;  /* 0x0000000304007986 */ /* 0x0001e2000c10151e */
[-C--:B------:R-:W-:Y:S01]  /*9440*/  IADD3 R2, P1, PT, R56, R175.reuse, RZ ;  /* 0x000000af38027210 */ /* 0x080fe20007f3e0ff */
[----:B------:R-:W-:Y:S01]  /*9450*/  FMUL R212, R229, R114 ;  /* 0x00000072e5d47220 */ /* 0x000fe20000400000 */
[C---:B------:R-:W-:Y:S01]  /*9460*/  LEA R10, P2, R0.reuse, R175, 0x5 ;  /* 0x000000af000a7211 */ /* 0x040fe200078428ff */
[----:B------:R1:W-:Y:S01]  /*9470*/  STG.E.U16 desc[UR30][R6.64], R11 ;  /* 0x0000000b06007986 */ /* 0x0003e2000c10151e */
[C---:B------:R-:W-:Y:S01]  /*9480*/  LEA R16, R0.reuse, R0, 0x4 ;  /* 0x0000000000107211 */ /* 0x040fe200078e20ff */
[C---:B------:R-:W-:Y:S01]  /*9490*/  IMAD R110, R0.reuse, 0x2c, RZ ;  /* 0x0000002c006e7824 */ /* 0x040fe200078e02ff */
[----:B------:R-:W-:Y:S01]  /*94a0*/  F2FP.F16.F32.PACK_AB R22, R23, R22 ;  /* 0x000000161716723e */ /* 0x000fe200000000ff */
[----:B------:R3:W-:Y:S01]  /*94b0*/  STG.E.U16 desc[UR30][R8.64], R18 ;  /* 0x0000001208007986 */ /* 0x0007e2000c10151e */
[----:B------:R-:W-:Y:S01]  /*94c0*/  F2FP.F16.F32.PACK_AB R25, R25, R24 ;  /* 0x000000181919723e */ /* 0x000fe200000000ff */
[----:B------:R-:W-:-:S02]  /*94d0*/  IMAD R24, R0, 0x2a, RZ ;  /* 0x0000002a00187824 */ /* 0x000fc400078e02ff */
[C---:B------:R-:W-:Y:S01]  /*94e0*/  FMUL R26, R229.reuse, R26 ;  /* 0x0000001ae51a7220 */ /* 0x040fe20000400000 */
[----:B0-----:R-:W-:Y:S01]  /*94f0*/  IADD3 R4, P3, PT, R20, R175, RZ ;  /* 0x000000af14047210 */ /* 0x001fe20007f7e0ff */
[C---:B------:R-:W-:Y:S01]  /*9500*/  FMUL R27, R229.reuse, R27 ;  /* 0x0000001be51b7220 */ /* 0x040fe20000400000 */
[-C--:B------:R-:W-:Y:S01]  /*9510*/  LEA.HI.X.SX32 R3, R12, R185.reuse, 0x1, P1 ;  /* 0x000000b90c037211 */ /* 0x080fe200008f0eff */
[----:B------:R-:W-:Y:S01]  /*9520*/  IMAD R12, R0, 0x13, RZ ;  /* 0x00000013000c7824 */ /* 0x000fe200078e02ff */
[----:B-1----:R-:W-:Y:S01]  /*9530*/  PRMT R7, R18, 0x7632, R7 ;  /* 0x0000763212077816 */ /* 0x002fe20000000007 */
[----:B------:R-:W-:Y:S01]  /*9540*/  IMAD R114, R0, 0x2e, RZ ;  /* 0x0000002e00727824 */ /* 0x000fe200078e02ff */
[-C--:B------:R-:W-:Y:S01]  /*9550*/  LEA.HI.X.SX32 R11, R14, R185.reuse, 0x1, P2 ;  /* 0x000000b90e0b7211 */ /* 0x080fe200010f0eff */
[----:B------:R-:W-:Y:S01]  /*9560*/  FMUL R216, R229, R118 ;  /* 0x00000076e5d87220 */ /* 0x000fe20000400000 */
[----:B------:R-:W-:Y:S01]  /*9570*/  LEA.HI.X.SX32 R5, R16, R185, 0x1, P3 ;  /* 0x000000b910057211 */ /* 0x000fe200018f0eff */
[----:B------:R0:W-:Y:S01]  /*9580*/  STG.E.U16 desc[UR30][R2.64], R7 ;  /* 0x0000000702007986 */ /* 0x0001e2000c10151e */
[----:B---3--:R-:W-:Y:S01]  /*9590*/  PRMT R9, R21, 0x7632, R9 ;  /* 0x0000763215097816 */ /* 0x008fe20000000009 */
[----:B------:R-:W-:Y:S01]  /*95a0*/  IMAD R14, R0, 0x17, RZ ;  /* 0x00000017000e7824 */ /* 0x000fe200078e02ff */
[-C--:B------:R-:W-:Y:S01]  /*95b0*/  IADD3 R6, P1, PT, R100, R175.reuse, RZ ;  /* 0x000000af64067210 */ /* 0x080fe20007f3e0ff */
[----:B------:R-:W-:Y:S01]  /*95c0*/  STG.E.U16 desc[UR30][R10.64], R21 ;  /* 0x000000150a007986 */ /* 0x000fe2000c10151e */
[----:B------:R-:W-:Y:S01]  /*95d0*/  IADD3 R8, P2, PT, R102, R175, RZ ;  /* 0x000000af66087210 */ /* 0x000fe20007f5e0ff */
[C---:B------:R-:W-:Y:S01]  /*95e0*/  IMAD R118, R0.reuse, 0x30, RZ ;  /* 0x0000003000767824 */ /* 0x040fe200078e02ff */
[----:B------:R-:W-:Y:S01]  /*95f0*/  F2FP.F16.F32.PACK_AB R26, R27, R26 ;  /* 0x0000001a1b1a723e */ /* 0x000fe200000000ff */
[----:B------:R1:W-:Y:S01]  /*9600*/  STG.E.U16 desc[UR30][R4.64], R9 ;  /* 0x0000000904007986 */ /* 0x0003e2000c10151e */
[C---:B------:R-:W-:Y:S01]  /*9610*/  FMUL R28, R229.reuse, R28 ;  /* 0x0000001ce51c7220 */ /* 0x040fe20000400000 */
[C---:B------:R-:W-:Y:S01]  /*9620*/  FMUL R29, R229.reuse, R29 ;  /* 0x0000001de51d7220 */ /* 0x040fe20000400000 */
[----:B------:R-:W-:Y:S01]  /*9630*/  IMAD R18, R0, 0x34, RZ ;  /* 0x0000003400127824 */ /* 0x000fe200078e02ff */
[----:B0-----:R-:W-:Y:S01]  /*9640*/  IADD3 R2, P3, PT, R106, R175, RZ ;  /* 0x000000af6a027210 */ /* 0x001fe20007f7e0ff */
[C---:B------:R-:W-:Y:S01]  /*9650*/  FMUL R30, R229.reuse, R30 ;  /* 0x0000001ee51e7220 */ /* 0x040fe20000400000 */
[----:B------:R-:W-:Y:S01]  /*9660*/  LEA.HI.X.SX32 R7, R34, R185, 0x1, P1 ;  /* 0x000000b922077211 */ /* 0x000fe200008f0eff */
[C---:B------:R-:W-:Y:S01]  /*9670*/  FMUL R31, R229.reuse, R31 ;  /* 0x0000001fe51f7220 */ /* 0x040fe20000400000 */
[-C--:B------:R-:W-:Y:S01]  /*9680*/  LEA.HI.X.SX32 R3, R90, R185.reuse, 0x1, P3 ;  /* 0x000000b95a037211 */ /* 0x080fe200018f0eff */
[----:B------:R-:W-:Y:S01]  /*9690*/  FMUL R32, R229, R32 ;  /* 0x00000020e5207220 */ /* 0x000fe20000400000 */
[----:B------:R-:W-:Y:S01]  /*96a0*/  F2FP.F16.F32.PACK_AB R28, R29, R28 ;  /* 0x0000001c1d1c723e */ /* 0x000fe200000000ff */
[----:B------:R0:W-:Y:S01]  /*96b0*/  STG.E.U16 desc[UR30][R6.64], R22 ;  /* 0x0000001606007986 */ /* 0x0001e2000c10151e */
[----:B-1----:R-:W-:Y:S01]  /*96c0*/  LEA.HI.X.SX32 R9, R12, R185, 0x1, P2 ;  /* 0x000000b90c097211 */ /* 0x002fe200010f0eff */
[----:B------:R-:W-:Y:S01]  /*96d0*/  IMAD R12, R0, 0x15, RZ ;  /* 0x00000015000c7824 */ /* 0x000fe200078e02ff */
[----:B------:R-:W-:Y:S01]  /*96e0*/  PRMT R5, R22, 0x7632, R5 ;  /* 0x0000763216057816 */ /* 0x000fe20000000005 */
[----:B------:R-:W-:Y:S01]  /*96f0*/  FMUL R33, R229, R33 ;  /* 0x00000021e5217220 */ /* 0x000fe20000400000 */
[-C--:B------:R-:W-:Y:S01]  /*9700*/  IADD3 R4, P1, PT, R24, R175.reuse, RZ ;  /* 0x000000af18047210 */ /* 0x080fe20007f3e0ff */
[----:B------:R-:W-:Y:S01]  /*9710*/  IMAD R16, R0, 0x1d, RZ ;  /* 0x0000001d00107824 */ /* 0x000fe200078e02ff */
[----:B------:R-:W-:Y:S01]  /*9720*/  IADD3 R10, P2, PT, R110, R175, RZ ;  /* 0x000000af6e0a7210 */ /* 0x000fe20007f5e0ff */
[----:B------:R1:W-:Y:S01]  /*9730*/  STG.E.U16 desc[UR30][R8.64], R5 ;  /* 0x0000000508007986 */ /* 0x0003e2000c10151e */
[----:B------:R-:W-:Y:S01]  /*9740*/  F2FP.F16.F32.PACK_AB R31, R31, R30 ;  /* 0x0000001e1f1f723e */ /* 0x000fe200000000ff */
[----:B------:R-:W-:Y:S01]  /*9750*/  IMAD R30, R0, 0x3a, RZ ;  /* 0x0000003a001e7824 */ /* 0x000fe200078e02ff */
[----:B------:R-:W-:Y:S01]  /*9760*/  LEA.HI.X.SX32 R11, R92, R185, 0x1, P2 ;  /* 0x000000b95c0b7211 */ /* 0x000fe200010f0eff */
[----:B------:R3:W-:Y:S01]  /*9770*/  STG.E.U16 desc[UR30][R2.64], R25 ;  /* 0x0000001902007986 */ /* 0x0007e2000c10151e */
[----:B0-----:R-:W-:Y:S01]  /*9780*/  IADD3 R6, P3, PT, R114, R175, RZ ;  /* 0x000000af72067210 */ /* 0x001fe20007f7e0ff */
[C---:B------:R-:W-:Y:S01]  /*9790*/  IMAD R22, R0.reuse, 0x36, RZ ;  /* 0x0000003600167824 */ /* 0x040fe200078e02ff */
[----:B------:R-:W-:Y:S01]  /*97a0*/  F2FP.F16.F32.PACK_AB R32, R33, R32 ;  /* 0x000000202120723e */ /* 0x000fe200000000ff */
[----:B------:R-:W-:Y:S01]  /*97b0*/  IMAD R34, R0, 0x3c, RZ ;  /* 0x0000003c00227824 */ /* 0x000fe200078e02ff */
[-C--:B------:R-:W-:Y:S01]  /*97c0*/  LEA.HI.X.SX32 R7, R14, R185.reuse, 0x1, P3 ;  /* 0x000000b90e077211 */ /* 0x080fe200018f0eff */
[----:B------:R-:W-:Y:S01]  /*97d0*/  IMAD R14, R0, 0x19, RZ ;  /* 0x00000019000e7824 */ /* 0x000fe200078e02ff */
[----:B------:R-:W-:Y:S01]  /*97e0*/  PRMT R13, R32, 0x7632, R13 ;  /* 0x00007632200d7816 */ /* 0x000fe2000000000d */
[C---:B------:R-:W-:Y:S01]  /*97f0*/  FMUL R36, R229.reuse, R36 ;  /* 0x00000024e5247220 */ /* 0x040fe20000400000 */
[----:B-1----:R-:W-:Y:S01]  /*9800*/  LEA.HI.X.SX32 R5, R12, R185, 0x1, P1 ;  /* 0x000000b90c057211 */ /* 0x002fe200008f0eff */
[----:B------:R-:W-:Y:S01]  /*9810*/  IMAD R12, R0, 0x32, RZ ;  /* 0x00000032000c7824 */ /* 0x000fe200078e02ff */
[----:B------:R-:W-:Y:S01]  /*9820*/  PRMT R9, R26, 0x7632, R9 ;  /* 0x000076321a097816 */ /* 0x000fe20000000009 */
[----:B------:R-:W-:Y:S01]  /*9830*/  FMUL R37, R229, R37 ;  /* 0x00000025e5257220 */ /* 0x000fe20000400000 */
[----:B---3--:R-:W-:Y:S01]  /*9840*/  PRMT R3, R25, 0x7632, R3 ;  /* 0x0000763219037816 */ /* 0x008fe20000000003 */
[----:B------:R-:W-:Y:S01]  /*9850*/  IMAD R90, R0, 0x44, RZ ;  /* 0x00000044005a7824 */ /* 0x000fe200078e02ff */
[-C--:B------:R-:W-:Y:S01]  /*9860*/  IADD3 R2, P1, PT, R118, R175.reuse, RZ ;  /* 0x000000af76027210 */ /* 0x080fe20007f3e0ff */
[----:B------:R-:W-:Y:S01]  /*9870*/  FMUL R38, R229, R38 ;  /* 0x00000026e5267220 */ /* 0x000fe20000400000 */
[----:B------:R-:W-:Y:S01]  /*9880*/  IADD3 R8, P2, PT, R12, R175, RZ ;  /* 0x000000af0c087210 */ /* 0x000fe20007f5e0ff */
[----:B------:R0:W-:Y:S01]  /*9890*/  STG.E.U16 desc[UR30][R4.64], R3 ;  /* 0x0000000304007986 */ /* 0x0001e2000c10151e */
[----:B------:R-:W-:Y:S01]  /*98a0*/  F2FP.F16.F32.PACK_AB R136, R137, R136 ;  /* 0x000000888988723e */ /* 0x000fe200000000ff */
[----:B------:R-:W-:Y:S01]  /*98b0*/  FMUL R39, R229, R39 ;  /* 0x00000027e5277220 */ /* 0x000fe20000400000 */
[----:B------:R-:W-:Y:S01]  /*98c0*/  F2FP.F16.F32.PACK_AB R36, R37, R36 ;  /* 0x000000242524723e */ /* 0x000fe200000000ff */
[----:B------:R1:W-:Y:S01]  /*98d0*/  STG.E.U16 desc[UR30][R10.64], R26 ;  /* 0x0000001a0a007986 */ /* 0x0003e2000c10151e */
[----:B------:R-:W-:-:S02]  /*98e0*/  IMAD R88, R0, 0x48, RZ ;  /* 0x0000004800587824 */ /* 0x000fc400078e02ff */
[----:B------:R-:W-:Y:S01]  /*98f0*/  FMUL R40, R229, R40 ;  /* 0x00000028e5287220 */ /* 0x000fe20000400000 */
[----:B------:R-:W-:Y:S01]  /*9900*/  F2FP.F16.F32.PACK_AB R38, R39, R38 ;  /* 0x000000262726723e */ /* 0x000fe200000000ff */
[----:B------:R3:W-:Y:S01]  /*9910*/  STG.E.U16 desc[UR30][R6.64], R9 ;  /* 0x0000000906007986 */ /* 0x0007e2000c10151e */
[C---:B------:R-:W-:Y:S01]  /*9920*/  FMUL R41, R229.reuse, R41 ;  /* 0x00000029e5297220 */ /* 0x040fe20000400000 */
[----:B------:R-:W-:Y:S02]  /*9930*/  IMAD R92, R0, 0x4a, RZ ;  /* 0x0000004a005c7824 */ /* 0x000fe400078e02ff */
[C---:B------:R-:W-:Y:S01]  /*9940*/  FMUL R42, R229.reuse, R42 ;  /* 0x0000002ae52a7220 */ /* 0x040fe20000400000 */
[----:B0-----:R-:W-:Y:S01]  /*9950*/  IADD3 R4, P3, PT, R18, R175, RZ ;  /* 0x000000af12047210 */ /* 0x001fe20007f7e0ff */
[----:B------:R-:W-:Y:S01]  /*9960*/  FMUL R43, R229, R43 ;  /* 0x0000002be52b7220 */ /* 0x000fe20000400000 */
[-C--:B------:R-:W-:Y:S01]  /*9970*/  LEA.HI.X.SX32 R3, R94, R185.reuse, 0x1, P1 ;  /* 0x000000b95e037211 */ /* 0x080fe200008f0eff */
[----:B------:R-:W-:Y:S01]  /*9980*/  IMAD R94, R0, 0x42, RZ ;  /* 0x00000042005e7824 */ /* 0x000fe200078e02ff */
[-C--:B------:R-:W-:Y:S01]  /*9990*/  LEA.HI.X.SX32 R5, R96, R185.reuse, 0x1, P3 ;  /* 0x000000b960057211 */ /* 0x080fe200018f0eff */
[----:B-1----:R-:W-:Y:S01]  /*99a0*/  IMAD R26, R0, 0x38, RZ ;  /* 0x00000038001a7824 */ /* 0x002fe200078e02ff */
[----:B------:R-:W-:Y:S01]  /*99b0*/  F2FP.F16.F32.PACK_AB R40, R41, R40 ;  /* 0x000000282928723e */ /* 0x000fe200000000ff */
[----:B------:R0:W-:Y:S01]  /*99c0*/  STG.E.U16 desc[UR30][R2.64], R28 ;  /* 0x0000001c02007986 */ /* 0x0001e2000c10151e */
[----:B---3--:R-:W-:Y:S01]  /*99d0*/  LEA.HI.X.SX32 R9, R14, R185, 0x1, P2 ;  /* 0x000000b90e097211 */ /* 0x008fe200010f0eff */
[----:B------:R-:W-:Y:S01]  /*99e0*/  IMAD R14, R0, 0x1b, RZ ;  /* 0x0000001b000e7824 */ /* 0x000fe200078e02ff */
[----:B------:R-:W-:Y:S01]  /*99f0*/  PRMT R7, R28, 0x7632, R7 ;  /* 0x000076321c077816 */ /* 0x000fe20000000007 */
[----:B------:R-:W-:Y:S01]  /*9a00*/  IMAD R96, R0, 0x4c, RZ ;  /* 0x0000004c00607824 */ /* 0x000fe200078e02ff */
[-C--:B------:R-:W-:Y:S01]  /*9a10*/  IADD3 R6, P1, PT, R22, R175.reuse, RZ ;  /* 0x000000af16067210 */ /* 0x080fe20007f3e0ff */
[C---:B------:R-:W-:Y:S01]  /*9a20*/  FMUL R202, R229.reuse, R104 ;  /* 0x00000068e5ca7220 */ /* 0x040fe20000400000 */
[----:B------:R-:W-:Y:S01]  /*9a30*/  IADD3 R10, P2, PT, R26, R175, RZ ;  /* 0x000000af1a0a7210 */ /* 0x000fe20007f5e0ff */
[----:B------:R1:W-:Y:S01]  /*9a40*/  STG.E.U16 desc[UR30][R8.64], R7 ;  /* 0x0000000708007986 */ /* 0x0003e2000c10151e */
[C---:B------:R-:W-:Y:S01]  /*9a50*/  FMUL R206, R229.reuse, R108 ;  /* 0x0000006ce5ce7220 */ /* 0x040fe20000400000 */
[----:B------:R-:W-:Y:S01]  /*9a60*/  IMAD R104, R0, 0x50, RZ ;  /* 0x0000005000687824 */ /* 0x000fe200078e02ff */
[----:B------:R-:W-:Y:S01]  /*9a70*/  LEA.HI.X.SX32 R11, R98, R185, 0x1, P2 ;  /* 0x000000b9620b7211 */ /* 0x000fe200010f0eff */
[----:B------:R3:W-:Y:S01]  /*9a80*/  STG.E.U16 desc[UR30][R4.64], R31 ;  /* 0x0000001f04007986 */ /* 0x0007e2000c10151e */
[----:B0-----:R-:W-:Y:S01]  /*9a90*/  IADD3 R2, P3, PT, R30, R175, RZ ;  /* 0x000000af1e027210 */ /* 0x001fe20007f7e0ff */
[C---:B------:R-:W-:Y:S01]  /*9aa0*/  FMUL R44, R229.reuse, R44 ;  /* 0x0000002ce52c7220 */ /* 0x040fe20000400000 */
[----:B------:R-:W-:Y:S01]  /*9ab0*/  FMUL R45, R229, R45 ;  /* 0x0000002de52d7220 */ /* 0x000fe20000400000 */
[----:B------:R-:W-:Y:S01]  /*9ac0*/  F2FP.F16.F32.PACK_AB R42, R43, R42 ;  /* 0x0000002a2b2a723e */ /* 0x000fe200000000ff */
[----:B------:R-:W-:Y:S01]  /*9ad0*/  IMAD R108, R0, 0x52, RZ ;  /* 0x00000052006c7824 */ /* 0x000fe200078e02ff */
[-C--:B------:R-:W-:Y:S01]  /*9ae0*/  LEA.HI.X.SX32 R3, R16, R185.reuse, 0x1, P3 ;  /* 0x000000b910037211 */ /* 0x080fe200018f0eff */
[C---:B------:R-:W-:Y:S01]  /*9af0*/  FMUL R210, R229.reuse, R112 ;  /* 0x00000070e5d27220 */ /* 0x040fe20000400000 */
[----:B-1----:R-:W-:Y:S01]  /*9b00*/  LEA.HI.X.SX32 R7, R14, R185, 0x1, P1 ;  /* 0x000000b90e077211 */ /* 0x002fe200008f0eff */
[----:B------:R-:W-:Y:S01]  /*9b10*/  FMUL R214, R229, R116 ;  /* 0x00000074e5d67220 */ /* 0x000fe20000400000 */
[----:B------:R-:W-:Y:S01]  /*9b20*/  PRMT R9, R31, 0x7632, R9 ;  /* 0x000076321f097816 */ /* 0x000fe20000000009 */
[----:B------:R-:W-:Y:S01]  /*9b30*/  IMAD R112, R0, 0x54, RZ ;  /* 0x0000005400707824 */ /* 0x000fe200078e02ff */
[-C--:B------:R-:W-:Y:S01]  /*9b40*/  IADD3 R8, P1, PT, R34, R175.reuse, RZ ;  /* 0x000000af22087210 */ /* 0x080fe20007f3e0ff */
[C---:B---3--:R-:W-:Y:S01]  /*9b50*/  IMAD R5, R0.reuse, 0x3e, RZ ;  /* 0x0000003e00057824 */ /* 0x048fe200078e02ff */
[C---:B------:R-:W-:Y:S01]  /*9b60*/  LEA R4, R0.reuse, -R0, 0x5 ;  /* 0x8000000000047211 */ /* 0x040fe200078e28ff */
[----:B------:R0:W-:Y:S01]  /*9b70*/  STG.E.U16 desc[UR30][R6.64], R9 ;  /* 0x0000000906007986 */ /* 0x0001e2000c10151e */
[----:B------:R-:W-:Y:S01]  /*9b80*/  SHF.L.U32 R16, R0, 0x5, RZ ;  /* 0x0000000500107819 */ /* 0x000fe200000006ff */
[----:B------:R-:W-:Y:S01]  /*9b90*/  FMUL R46, R229, R46 ;  /* 0x0000002ee52e7220 */ /* 0x000fe20000400000 */
[----:B------:R-:W-:Y:S01]  /*9ba0*/  IADD3 R14, P2, PT, R5, R175, RZ ;  /* 0x000000af050e7210 */ /* 0x000fe20007f5e0ff */
[----:B------:R1:W-:Y:S01]  /*9bb0*/  STG.E.U16 desc[UR30][R10.64], R32 ;  /* 0x000000200a007986 */ /* 0x0003e2000c10151e */
[----:B------:R-:W-:Y:S01]  /*9bc0*/  F2FP.F16.F32.PACK_AB R44, R45, R44 ;  /* 0x0000002c2d2c723e */ /* 0x000fe200000000ff */
[C---:B------:R-:W-:Y:S01]  /*9bd0*/  FMUL R47, R229.reuse, R47 ;  /* 0x0000002fe52f7220 */ /* 0x040fe20000400000 */
[----:B------:R-:W-:Y:S01]  /*9be0*/  LEA.HI.X.SX32 R15, R4, R185, 0x1, P2 ;  /* 0x000000b9040f7211 */ /* 0x000fe200010f0eff */
[----:B------:R3:W-:Y:S01]  /*9bf0*/  STG.E.U16 desc[UR30][R2.64], R13 ;  /* 0x0000000d02007986 */ /* 0x0007e2000c10151e */
[C---:B------:R-:W-:Y:S01]  /*9c00*/  LEA R4, R0.reuse, R0, 0x5 ;  /* 0x0000000000047211 */ /* 0x040fe200078e28ff */
[C---:B------:R-:W-:Y:S01]  /*9c10*/  FMUL R218, R229.reuse, R120 ;  /* 0x00000078e5da7220 */ /* 0x040fe20000400000 */
[C---:B------:R-:W-:Y:S01]  /*9c20*/  IMAD R116, R0.reuse, 0x56, RZ ;  /* 0x0000005600747824 */ /* 0x040fe200078e02ff */
[C---:B0-----:R-:W-:Y:S01]  /*9c30*/  LEA R6, P3, R0.reuse, R175, 0x6 ;  /* 0x000000af00067211 */ /* 0x041fe200078630ff */
[----:B------:R-:W-:Y:S01]  /*9c40*/  IMAD R120, R0, 0x58, RZ ;  /* 0x0000005800787824 */ /* 0x000fe200078e02ff */
[-C--:B------:R-:W-:Y:S01]  /*9c50*/  LEA.HI.X.SX32 R9, R56, R185.reuse, 0x1, P1 ;  /* 0x000000b938097211 */ /* 0x080fe200008f0eff */
[----:B------:R-:W-:Y:S01]  /*9c60*/  IMAD R56, R0, 0x46, RZ ;  /* 0x0000004600387824 */ /* 0x000fe200078e02ff */
[----:B------:R-:W-:Y:S01]  /*9c70*/  LEA.HI.X.SX32 R7, R16, R185, 0x1, P3 ;  /* 0x000000b910077211 */ /* 0x000fe200018f0eff */
[----:B------:R-:W-:Y:S01]  /*9c80*/  IMAD R16, R0, 0x23, RZ ;  /* 0x0000002300107824 */ /* 0x000fe200078e02ff */
[-C--:B-1----:R-:W-:Y:S01]  /*9c90*/  IADD3 R10, P2, PT, R90, R175.reuse, RZ ;  /* 0x000000af5a0a7210 */ /* 0x082fe20007f5e0ff */
[----:B------:R0:W-:Y:S01]  /*9ca0*/  STG.E.U16 desc[UR30][R8.64], R136 ;  /* 0x0000008808007986 */ /* 0x0001e2000c10151e */
[----:B---3--:R-:W-:Y:S01]  /*9cb0*/  PRMT R3, R136, 0x7632, R3 ;  /* 0x0000763288037816 */ /* 0x008fe20000000003 */
[C---:B------:R-:W-:Y:S01]  /*9cc0*/  FMUL R48, R229.reuse, R48 ;  /* 0x00000030e5307220 */ /* 0x040fe20000400000 */
[----:B------:R-:W-:Y:S01]  /*9cd0*/  IADD3 R2, P1, PT, R94, R175, RZ ;  /* 0x000000af5e027210 */ /* 0x000fe20007f3e0ff */
[C---:B------:R-:W-:Y:S01]  /*9ce0*/  FMUL R49, R229.reuse, R49 ;  /* 0x00000031e5317220 */ /* 0x040fe20000400000 */
[----:B------:R-:W-:Y:S01]  /*9cf0*/  LEA.HI.X.SX32 R11, R20, R185, 0x1, P2 ;  /* 0x000000b9140b7211 */ /* 0x000fe200010f0eff */
[----:B------:R1:W-:Y:S01]  /*9d00*/  STG.E.U16 desc[UR30][R14.64], R3 ;  /* 0x000000030e007986 */ /* 0x0003e2000c10151e */
[----:B------:R-:W-:Y:S01]  /*9d10*/  PRMT R13, R38, 0x7632, R13 ;  /* 0x00007632260d7816 */ /* 0x000fe2000000000d */
[----:B------:R-:W-:Y:S01]  /*9d20*/  FMUL R222, R229, R124 ;  /* 0x0000007ce5de7220 */ /* 0x000fe20000400000 */
[----:B------:R-:W-:Y:S01]  /*9d30*/  F2FP.F16.F32.PACK_AB R46, R47, R46 ;  /* 0x0000002e2f2e723e */ /* 0x000fe200000000ff */
[----:B------:R3:W-:Y:S01]  /*9d40*/  STG.E.U16 desc[UR30][R6.64], R36 ;  /* 0x0000002406007986 */ /* 0x0007e2000c10151e */
[----:B------:R-:W-:Y:S01]  /*9d50*/  FMUL R226, R229, R128 ;  /* 0x00000080e5e27220 */ /* 0x000fe20000400000 */
[----:B0-----:R-:W-:Y:S01]  /*9d60*/  IADD3 R8, P3, PT, R56, R175, RZ ;  /* 0x000000af38087210 */ /* 0x001fe20007f7e0ff */
[----:B------:R-:W-:-:S02]  /*9d70*/  IMAD R124, R0, 0x5a, RZ ;  /* 0x0000005a007c7824 */ /* 0x000fc400078e02ff */
[C---:B------:R-:W-:Y:S01]  /*9d80*/  FMUL R50, R229.reuse, R50 ;  /* 0x00000032e5327220 */ /* 0x040fe20000400000 */
[----:B------:R-:W-:Y:S01]  /*9d90*/  IMAD R128, R0, 0x5c, RZ ;  /* 0x0000005c00807824 */ /* 0x000fe200078e02ff */
[-C--:B------:R-:W-:Y:S01]  /*9da0*/  LEA.HI.X.SX32 R9, R16, R185.reuse, 0x1, P3 ;  /* 0x000000b910097211 */ /* 0x080fe200018f0eff */
[----:B------:R-:W-:Y:S01]  /*9db0*/  IMAD R16, R0, 0x29, RZ ;  /* 0x0000002900107824 */ /* 0x000fe200078e02ff */
[----:B-1----:R-:W-:Y:S01]  /*9dc0*/  LEA.HI.X.SX32 R3, R4, R185, 0x1, P1 ;  /* 0x000000b904037211 */ /* 0x002fe200008f0eff */
[----:B------:R-:W-:Y:S01]  /*9dd0*/  IMAD R4, R0, 0x25, RZ ;  /* 0x0000002500047824 */ /* 0x000fe200078e02ff */
[----:B------:R-:W-:Y:S01]  /*9de0*/  IADD3 R14, P2, PT, R92, R175, RZ ;  /* 0x000000af5c0e7210 */ /* 0x000fe20007f5e0ff */
[C---:B------:R-:W-:Y:S01]  /*9df0*/  FMUL R51, R229.reuse, R51 ;  /* 0x00000033e5337220 */ /* 0x040fe20000400000 */
[----:B---3--:R-:W-:Y:S01]  /*9e00*/  PRMT R7, R36, 0x7632, R7 ;  /* 0x0000763224077816 */ /* 0x008fe20000000007 */
[----:B------:R-:W-:Y:S01]  /*9e10*/  IMAD R136, R0, 0x60, RZ ;  /* 0x0000006000887824 */ /* 0x000fe200078e02ff */
[----:B------:R-:W-:Y:S01]  /*9e20*/  IADD3 R6, P1, PT, R88, R175, RZ ;  /* 0x000000af58067210 */ /* 0x000fe20007f3e0ff */
[----:B------:R-:W-:Y:S01]  /*9e30*/  FMUL R52, R229, R52 ;  /* 0x00000034e5347220 */ /* 0x000fe20000400000 */
[----:B------:R-:W-:Y:S01]  /*9e40*/  LEA.HI.X.SX32 R15, R4, R185, 0x1, P2 ;  /* 0x000000b9040f7211 */ /* 0x000fe200010f0eff */
[----:B------:R0:W-:Y:S01]  /*9e50*/  STG.E.U16 desc[UR30][R2.64], R7 ;  /* 0x0000000702007986 */ /* 0x0001e2000c10151e */
[C---:B------:R-:W-:Y:S01]  /*9e60*/  IMAD R4, R0.reuse, 0x27, RZ ;  /* 0x0000002700047824 */ /* 0x040fe200078e02ff */
[----:B------:R-:W-:Y:S01]  /*9e70*/  F2FP.F16.F32.PACK_AB R48, R49, R48 ;  /* 0x000000303130723e */ /* 0x000fe200000000ff */
[----:B------:R-:W-:Y:S01]  /*9e80*/  FMUL R53, R229, R53 ;  /* 0x00000035e5357220 */ /* 0x000fe20000400000 */
[----:B------:R1:W-:Y:S01]  /*9e90*/  STG.E.U16 desc[UR30][R10.64], R38 ;  /* 0x000000260a007986 */ /* 0x0003e2000c10151e */
[----:B------:R-:W-:Y:S01]  /*9ea0*/  F2FP.F16.F32.PACK_AB R50, R51, R50 ;  /* 0x000000323332723e */ /* 0x000fe200000000ff */
[----:B------:R-:W-:Y:S01]  /*9eb0*/  IMAD R164, R0, 0x6e, RZ ;  /* 0x0000006e00a47824 */ /* 0x000fe200078e02ff */
[----:B------:R-:W-:Y:S01]  /*9ec0*/  F2FP.F16.F32.PACK_AB R183, R54, R183 ;  /* 0x000000b736b7723e */ /* 0x000fe200000000ff */
[----:B------:R3:W-:Y:S01]  /*9ed0*/  STG.E.U16 desc[UR30][R8.64], R13 ;  /* 0x0000000d08007986 */ /* 0x0007e2000c10151e */
[----:B------:R-:W-:Y:S01]  /*9ee0*/  F2FP.F16.F32.PACK_AB R52, R53, R52 ;  /* 0x000000343534723e */ /* 0x000fe200000000ff */
[----:B------:R-:W-:-:S02]  /*9ef0*/  IMAD R20, R0, 0x35, RZ ;  /* 0x0000003500147824 */ /* 0x000fc400078e02ff */
[----:B------:R-:W-:Y:S01]  /*9f00*/  FMUL R138, R229, R57 ;  /* 0x00000039e58a7220 */ /* 0x000fe20000400000 */
[----:B0-----:R-:W-:Y:S01]  /*9f10*/  IADD3 R2, P3, PT, R96, R175, RZ ;  /* 0x000000af60027210 */ /* 0x001fe20007f7e0ff */
        /* <DEDUP_REMOVED lines=8> */
[----:B------:R-:W-:Y:S01]  /*9fa0*/  IMAD R176, R0, 0x74, RZ ;  /* 0x0000007400b07824 */ /* 0x000fe200078e02ff */
[----:B------:R-:W-:Y:S01]  /*9fb0*/  IADD3 R8, P1, PT, R100, R175, RZ ;  /* 0x000000af64087210 */ /* 0x000fe20007f3e0ff */
[----:B------:R-:W-:Y:S01]  /*9fc0*/  IMAD R28, R0, 0x39, RZ ;  /* 0x00000039001c7824 */ /* 0x000fe200078e02ff */
[----:B------:R-:W-:Y:S01]  /*9fd0*/  LEA.HI.X.SX32 R11, R106, R185, 0x1, P2 ;  /* 0x000000b96a0b7211 */ /* 0x000fe200010f0eff */
[----:B------:R1:W-:Y:S01]  /*9fe0*/  STG.E.U16 desc[UR30][R14.64], R9 ;  /* 0x000000090e007986 */ /* 0x0003e2000c10151e */
[----:B------:R-:W-:Y:S01]  /*9ff0*/  PRMT R13, R44, 0x7632, R13 ;  /* 0x000076322c0d7816 */ /* 0x000fe2000000000d */
[----:B------:R-:W-:-:S02]  /*a000*/  IMAD R184, R0, 0x78, RZ ;  /* 0x0000007800b87824 */ /* 0x000fc400078e02ff */
[----:B------:R-:W-:Y:S01]  /*a010*/  FMUL R197, R229, R99 ;  /* 0x00000063e5c57220 */ /* 0x000fe20000400000 */
[----:B------:R3:W-:Y:S01]  /*a020*/  STG.E.U16 desc[UR30][R2.64], R42 ;  /* 0x0000002a02007986 */ /* 0x0007e2000c10151e */
[----:B------:R-:W-:Y:S01]  /*a030*/  IMAD R180, R0, 0x76, RZ ;  /* 0x0000007600b47824 */ /* 0x000fe200078e02ff */
[----:B0-----:R-:W-:Y:S01]  /*a040*/  IADD3 R6, P3, PT, R108, R175, RZ ;  /* 0x000000af6c067210 */ /* 0x001fe20007f7e0ff */
[C---:B------:R-:W-:Y:S01]  /*a050*/  IMAD R236, R0.reuse, 0x7a, RZ ;  /* 0x0000007a00ec7824 */ /* 0x040fe200078e02ff */
[C---:B------:R-:W-:Y:S01]  /*a060*/  LEA R40, R0.reuse, -R0, 0x6 ;  /* 0x8000000000287211 */ /* 0x040fe200078e30ff */
[----:B------:R-:W-:Y:S01]  /*a070*/  IMAD R32, R0, 0x3b, RZ ;  /* 0x0000003b00207824 */ /* 0x000fe200078e02ff */
[-C--:B------:R-:W-:Y:S01]  /*a080*/  LEA.HI.X.SX32 R7, R16, R185.reuse, 0x1, P3 ;  /* 0x000000b910077211 */ /* 0x080fe200018f0eff */
[----:B------:R-:W-:Y:S01]  /*a090*/  IMAD R16, R0, 0x2f, RZ ;  /* 0x0000002f00107824 */ /* 0x000fe200078e02ff */
[----:B-1----:R-:W-:Y:S01]  /*a0a0*/  LEA.HI.X.SX32 R9, R4, R185, 0x1, P1 ;  /* 0x000000b904097211 */ /* 0x002fe200008f0eff */
[----:B------:R-:W-:Y:S01]  /*a0b0*/  IMAD R4, R0, 0x2b, RZ ;  /* 0x0000002b00047824 */ /* 0x000fe200078e02ff */
[-C--:B------:R-:W-:Y:S01]  /*a0c0*/  IADD3 R14, P2, PT, R116, R175.reuse, RZ ;  /* 0x000000af740e7210 */ /* 0x080fe20007f5e0ff */
[----:B------:R-:W-:Y:S01]  /*a0d0*/  IMAD R232, R0, 0x7e, RZ ;  /* 0x0000007e00e87824 */ /* 0x000fe200078e02ff */
[----:B---3--:R-:W-:Y:S01]  /*a0e0*/  PRMT R3, R42, 0x7632, R3 ;  /* 0x000076322a037816 */ /* 0x008fe20000000003 */
[----:B------:R-:W-:Y:S01]  /*a0f0*/  IMAD R36, R0, 0x3d, RZ ;  /* 0x0000003d00247824 */ /* 0x000fe200078e02ff */
[----:B------:R-:W-:Y:S01]  /*a100*/  IADD3 R2, P1, PT, R112, R175, RZ ;  /* 0x000000af70027210 */ /* 0x000fe20007f3e0ff */
[----:B------:R-:W-:Y:S01]  /*a110*/  IMAD R234, R0, 0x7c, RZ ;  /* 0x0000007c00ea7824 */ /* 0x000fe200078e02ff */
[----:B------:R-:W-:Y:S01]  /*a120*/  LEA.HI.X.SX32 R15, R4, R185, 0x1, P2 ;  /* 0x000000b9040f7211 */ /* 0x000fe200010f0eff */
[----:B------:R0:W-:Y:S01]  /*a130*/  STG.E.U16 desc[UR30][R8.64], R3 ;  /* 0x0000000308007986 */ /* 0x0001e2000c10151e */
[C---:B------:R-:W-:Y:S01]  /*a140*/  IMAD R4, R0.reuse, 0x2d, RZ ;  /* 0x0000002d00047824 */ /* 0x040fe200078e02ff */
[C---:B------:R-:W-:Y:S01]  /*a150*/  SHF.L.U32 R42, R0.reuse, 0x6, RZ ;  /* 0x00000006002a7819 */ /* 0x040fe200000006ff */
[C---:B------:R-:W-:Y:S01]  /*a160*/  IMAD R41, R0.reuse, 0x8a, RZ ;  /* 0x0000008a00297824 */ /* 0x040fe200078e02ff */
[----:B------:R1:W-:Y:S01]  /*a170*/  STG.E.U16 desc[UR30][R10.64], R44 ;  /* 0x0000002c0a007986 */ /* 0x0003e2000c10151e */
[----:B------:R-:W-:-:S02]  /*a180*/  IMAD R43, R0, 0x96, RZ ;  /* 0x00000096002b7824 */ /* 0x000fc400078e02ff */
[C---:B------:R-:W-:Y:S01]  /*a190*/  FMUL R209, R229.reuse, R111 ;  /* 0x0000006fe5d17220 */ /* 0x040fe20000400000 */
[C---:B------:R-:W-:Y:S01]  /*a1a0*/  IMAD R45, R0.reuse, 0x47, RZ ;  /* 0x00000047002d7824 */ /* 0x040fe200078e02ff */
[----:B------:R3:W-:Y:S01]  /*a1b0*/  STG.E.U16 desc[UR30][R6.64], R13 ;  /* 0x0000000d06007986 */ /* 0x0007e2000c10151e */
[C---:B------:R-:W-:Y:S02]  /*a1c0*/  IMAD R57, R0.reuse, 0x9a, RZ ;  /* 0x0000009a00397824 */ /* 0x040fe400078e02ff */
[C---:B------:R-:W-:Y:S01]  /*a1d0*/  FMUL R220, R229.reuse, R122 ;  /* 0x0000007ae5dc7220 */ /* 0x040fe20000400000 */
[----:B------:R-:W-:Y:S01]  /*a1e0*/  IMAD R98, R0, 0x4d, RZ ;  /* 0x0000004d00627824 */ /* 0x000fe200078e02ff */
        /* <DEDUP_REMOVED lines=11> */
[----:B------:R-:W-:Y:S01]  /*a2a0*/  FMUL R221, R229, R123 ;  /* 0x0000007be5dd7220 */ /* 0x000fe20000400000 */
[----:B------:R-:W-:Y:S01]  /*a2b0*/  LEA.HI.X.SX32 R11, R114, R185, 0x1, P2 ;  /* 0x000000b9720b7211 */ /* 0x000fe200010f0eff */
[----:B------:R1:W-:Y:S01]  /*a2c0*/  STG.E.U16 desc[UR30][R14.64], R7 ;  /* 0x000000070e007986 */ /* 0x0003e2000c10151e */
[----:B------:R-:W-:Y:S01]  /*a2d0*/  PRMT R13, R50, 0x7632, R13 ;  /* 0x00007632320d7816 */ /* 0x000fe2000000000d */
[C---:B------:R-:W-:Y:S01]  /*a2e0*/  IMAD R122, R0.reuse, 0x59, RZ ;  /* 0x00000059007a7824 */ /* 0x040fe200078e02ff */
[C---:B------:R-:W-:Y:S01]  /*a2f0*/  LEA R44, R0.reuse, R0, 0x6 ;  /* 0x00000000002c7211 */ /* 0x040fe200078e30ff */
[----:B------:R3:W-:Y:S01]  /*a300*/  STG.E.U16 desc[UR30][R8.64], R48 ;  /* 0x0000003008007986 */ /* 0x0007e2000c10151e */
[----:B------:R-:W-:Y:S01]  /*a310*/  IMAD R123, R0, 0xbe, RZ ;  /* 0x000000be007b7824 */ /* 0x000fe200078e02ff */
[----:B0-----:R-:W-:Y:S01]  /*a320*/  IADD3 R2, P3, PT, R132, R175, RZ ;  /* 0x000000af84027210 */ /* 0x001fe20007f7e0ff */
[----:B------:R-:W-:-:S02]  /*a330*/  IMAD R134, R0, 0x5f, RZ ;  /* 0x0000005f00867824 */ /* 0x000fc400078e02ff */
[----:B------:R-:W-:Y:S01]  /*a340*/  FMUL R58, R229, R58 ;  /* 0x0000003ae53a7220 */ /* 0x000fe20000400000 */
        /* <DEDUP_REMOVED lines=15> */
[C---:B------:R-:W-:Y:S01]  /*a440*/  FMUL R59, R229.reuse, R59 ;  /* 0x0000003be53b7220 */ /* 0x040fe20000400000 */
[----:B------:R1:W-:Y:S01]  /*a450*/  STG.E.U16 desc[UR30][R10.64], R50 ;  /* 0x000000320a007986 */ /* 0x0003e2000c10151e */
[C---:B------:R-:W-:Y:S02]  /*a460*/  IMAD R170, R0.reuse, 0x71, RZ ;  /* 0x0000007100aa7824 */ /* 0x040fe400078e02ff */
[C---:B------:R-:W-:Y:S01]  /*a470*/  FMUL R60, R229.reuse, R60 ;  /* 0x0000003ce53c7220 */ /* 0x040fe20000400000 */
[C---:B------:R-:W-:Y:S01]  /*a480*/  IMAD R171, R0.reuse, 0xee, RZ ;  /* 0x000000ee00ab7824 */ /* 0x040fe200078e02ff */
[----:B------:R3:W-:Y:S01]  /*a490*/  STG.E.U16 desc[UR30][R2.64], R13 ;  /* 0x0000000d02007986 */ /* 0x0007e2000c10151e */
[C---:B------:R-:W-:Y:S02]  /*a4a0*/  IMAD R182, R0.reuse, 0x77, RZ ;  /* 0x0000007700b67824 */ /* 0x040fe400078e02ff */
[C---:B------:R-:W-:Y:S01]  /*a4b0*/  FMUL R61, R229.reuse, R61 ;  /* 0x0000003de53d7220 */ /* 0x040fe20000400000 */
[----:B------:R-:W-:Y:S01]  /*a4c0*/  IMAD R242, R0, 0xfa, RZ ;  /* 0x000000fa00f27824 */ /* 0x000fe200078e02ff */
[----:B0-----:R-:W-:Y:S01]  /*a4d0*/  IADD3 R6, P3, PT, R144, R175, RZ ;  /* 0x000000af90067210 */ /* 0x001fe20007f7e0ff */
[C---:B------:R-:W-:Y:S01]  /*a4e0*/  FMUL R62, R229.reuse, R62 ;  /* 0x0000003ee53e7220 */ /* 0x040fe20000400000 */
[----:B------:R-:W-:Y:S01]  /*a4f0*/  LEA.HI.X.SX32 R9, R118, R185, 0x1, P1 ;  /* 0x000000b976097211 */ /* 0x000fe200008f0eff */
[C---:B------:R-:W-:Y:S01]  /*a500*/  FMUL R63, R229.reuse, R63 ;  /* 0x0000003fe53f7220 */ /* 0x040fe20000400000 */
[----:B-1----:R-:W-:Y:S01]  /*a510*/  IADD3 R10, P2, PT, R148, R175, RZ ;  /* 0x000000af940a7210 */ /* 0x002fe20007f5e0ff */
[C---:B------:R-:W-:Y:S01]  /*a520*/  FMUL R64, R229.reuse, R64 ;  /* 0x00000040e5407220 */ /* 0x040fe20000400000 */
[----:B------:R-:W-:Y:S01]  /*a530*/  LEA.HI.X.SX32 R7, R12, R185, 0x1, P3 ;  /* 0x000000b90c077211 */ /* 0x000fe200018f0eff */
[----:B------:R0:W-:Y:S01]  /*a540*/  STG.E.U16 desc[UR30][R8.64], R52 ;  /* 0x0000003408007986 */ /* 0x0001e2000c10151e */
[C---:B---3--:R-:W-:Y:S01]  /*a550*/  IMAD R2, R0.reuse, 0xfe, RZ ;  /* 0x000000fe00027824 */ /* 0x048fe200078e02ff */
[----:B------:R-:W-:Y:S01]  /*a560*/  LEA R3, R0, -R0, 0x7 ;  /* 0x8000000000037211 */ /* 0x000fe200078e38ff */
[C---:B------:R-:W-:Y:S01]  /*a570*/  FMUL R65, R229.reuse, R65 ;  /* 0x00000041e5417220 */ /* 0x040fe20000400000 */
[-C--:B------:R-:W-:Y:S01]  /*a580*/  IADD3 R12, P3, PT, R152, R175.reuse, RZ ;  /* 0x000000af980c7210 */ /* 0x080fe20007f7e0ff */
[----:B------:R1:W-:Y:S01]  /*a590*/  STG.E.U16 desc[UR30][R14.64], R4 ;  /* 0x000000040e007986 */ /* 0x0003e2000c10151e */
[----:B------:R-:W-:Y:S01]  /*a5a0*/  IADD3 R2, P1, PT, R2, R175, RZ ;  /* 0x000000af02027210 */ /* 0x000fe20007f3e0ff */
[----:B------:R-:W-:Y:S01]  /*a5b0*/  FMUL R66, R229, R66 ;  /* 0x00000042e5427220 */ /* 0x000fe20000400000 */
[-C--:B------:R-:W-:Y:S01]  /*a5c0*/  LEA.HI.X.SX32 R11, R16, R185.reuse, 0x1, P2 ;  /* 0x000000b9100b7211 */ /* 0x080fe200010f0eff */
[----:B------:R3:W-:Y:S01]  /*a5d0*/  STG.E.U16 desc[UR30][R6.64], R183 ;  /* 0x000000b706007986 */ /* 0x0007e2000c10151e */
[----:B------:R-:W-:Y:S01]  /*a5e0*/  LEA.HI.X.SX32 R3, R3, R185, 0x1, P1 ;  /* 0x000000b903037211 */ /* 0x000fe200008f0eff */
[C---:B------:R-:W-:Y:S01]  /*a5f0*/  FMUL R67, R229.reuse, R67 ;  /* 0x00000043e5437220 */ /* 0x040fe20000400000 */
[----:B------:R-:W-:Y:S01]  /*a600*/  IADD3 R16, P2, PT, R160, R175, RZ ;  /* 0x000000afa0107210 */ /* 0x000fe20007f5e0ff */
[----:B0-----:R-:W-:Y:S01]  /*a610*/  IMAD R9, R0, 0x8c, RZ ;  /* 0x0000008c00097824 */ /* 0x001fe200078e02ff */
[----:B------:R-:W-:Y:S01]  /*a620*/  LEA.HI.X.SX32 R13, R18, R185, 0x1, P3 ;  /* 0x000000b9120d7211 */ /* 0x000fe200018f0eff */
[----:B------:R-:W-:Y:S01]  /*a630*/  IMAD R52, R0, 0x45, RZ ;  /* 0x0000004500347824 */ /* 0x000fe200078e02ff */
[-C--:B------:R-:W-:Y:S01]  /*a640*/  IADD3 R18, P3, PT, R164, R175.reuse, RZ ;  /* 0x000000afa4127210 */ /* 0x080fe20007f7e0ff */
[----:B-1----:R-:W-:Y:S01]  /*a650*/  IMAD R4, R0, 0x82, RZ ;  /* 0x0000008200047824 */ /* 0x002fe200078e02ff */
[----:B------:R-:W-:Y:S01]  /*a660*/  IADD3 R14, P1, PT, R156, R175, RZ ;  /* 0x000000af9c0e7210 */ /* 0x000fe20007f3e0ff */
[C---:B------:R-:W-:Y:S01]  /*a670*/  FMUL R68, R229.reuse, R68 ;  /* 0x00000044e5447220 */ /* 0x040fe20000400000 */
[-C--:B------:R-:W-:Y:S01]  /*a680*/  LEA.HI.X.SX32 R17, R22, R185.reuse, 0x1, P2 ;  /* 0x000000b916117211 */ /* 0x080fe200010f0eff */
[----:B---3--:R-:W-:Y:S01]  /*a690*/  IMAD R7, R0, 0x8e, RZ ;  /* 0x0000008e00077824 */ /* 0x008fe200078e02ff */
[----:B------:R-:W-:Y:S01]  /*a6a0*/  LEA.HI.X.SX32 R15, R20, R185, 0x1, P1 ;  /* 0x000000b9140f7211 */ /* 0x000fe200008f0eff */
[C---:B------:R-:W-:Y:S01]  /*a6b0*/  FMUL R69, R229.reuse, R69 ;  /* 0x00000045e5457220 */ /* 0x040fe20000400000 */
[-C--:B------:R-:W-:Y:S01]  /*a6c0*/  IADD3 R22, P2, PT, R172, R175.reuse, RZ ;  /* 0x000000afac167210 */ /* 0x080fe20007f5e0ff */
[C---:B------:R-:W-:Y:S01]  /*a6d0*/  FMUL R70, R229.reuse, R70 ;  /* 0x00000046e5467220 */ /* 0x040fe20000400000 */
[----:B------:R-:W-:Y:S01]  /*a6e0*/  IADD3 R20, P1, PT, R168, R175, RZ ;  /* 0x000000afa8147210 */ /* 0x000fe20007f3e0ff */
[C---:B------:R-:W-:Y:S01]  /*a6f0*/  FMUL R71, R229.reuse, R71 ;  /* 0x00000047e5477220 */ /* 0x040fe20000400000 */
[----:B------:R-:W-:Y:S01]  /*a700*/  LEA.HI.X.SX32 R19, R24, R185, 0x1, P3 ;  /* 0x000000b918137211 */ /* 0x000fe200018f0eff */
[C---:B------:R-:W-:Y:S01]  /*a710*/  FMUL R72, R229.reuse, R72 ;  /* 0x00000048e5487220 */ /* 0x040fe20000400000 */
[----:B------:R-:W-:Y:S01]  /*a720*/  IADD3 R24, P3, PT, R176, R175, RZ ;  /* 0x000000afb0187210 */ /* 0x000fe20007f7e0ff */
[C---:B------:R-:W-:Y:S01]  /*a730*/  FMUL R73, R229.reuse, R73 ;  /* 0x00000049e5497220 */ /* 0x040fe20000400000 */
[-C--:B------:R-:W-:Y:S01]  /*a740*/  LEA.HI.X.SX32 R23, R28, R185.reuse, 0x1, P2 ;  /* 0x000000b91c177211 */ /* 0x080fe200010f0eff */
[C---:B------:R-:W-:Y:S01]  /*a750*/  FMUL R74, R229.reuse, R74 ;  /* 0x0000004ae54a7220 */ /* 0x040fe20000400000 */
        /* <DEDUP_REMOVED lines=22> */
[----:B------:R-:W-:Y:S01]  /*a8c0*/  LEA R36, P3, R0, R175, 0x7 ;  /* 0x000000af00247211 */ /* 0x000fe200078638ff */
[C---:B------:R-:W-:Y:S01]  /*a8d0*/  FMUL R86, R229.reuse, R86 ;  /* 0x00000056e5567220 */ /* 0x040fe20000400000 */
[----:B------:R-:W-:Y:S01]  /*a8e0*/  LEA.HI.X.SX32 R35, R40, R185, 0x1, P2 ;  /* 0x000000b928237211 */ /* 0x000fe200010f0eff */
[----:B------:R-:W-:Y:S01]  /*a8f0*/  FMUL R87, R229, R87 ;  /* 0x00000057e5577220 */ /* 0x000fe20000400000 */
[----:B------:R-:W-:Y:S01]  /*a900*/  LEA.HI.X.SX32 R33, R5, R185, 0x1, P1 ;  /* 0x000000b905217211 */ /* 0x000fe200008f0eff */
[----:B------:R-:W-:Y:S01]  /*a910*/  FMUL R187, R229, R89 ;  /* 0x00000059e5bb7220 */ /* 0x000fe20000400000 */
[----:B------:R-:W-:Y:S01]  /*a920*/  IADD3 R40, P2, PT, R41, R175, RZ ;  /* 0x000000af29287210 */ /* 0x000fe20007f5e0ff */
[C---:B------:R-:W-:Y:S01]  /*a930*/  FMUL R189, R229.reuse, R91 ;  /* 0x0000005be5bd7220 */ /* 0x040fe20000400000 */
[----:B------:R-:W-:Y:S01]  /*a940*/  LEA.HI.X.SX32 R37, R42, R185, 0x1, P3 ;  /* 0x000000b92a257211 */ /* 0x000fe200018f0eff */
[C---:B------:R-:W-:Y:S01]  /*a950*/  FMUL R191, R229.reuse, R93 ;  /* 0x0000005de5bf7220 */ /* 0x040fe20000400000 */
[----:B------:R-:W-:Y:S01]  /*a960*/  LEA.HI.X.SX32 R5, R44, R185, 0x1, P4 ;  /* 0x000000b92c057211 */ /* 0x000fe200020f0eff */
[----:B------:R-:W-:Y:S01]  /*a970*/  FMUL R193, R229, R95 ;  /* 0x0000005fe5c17220 */ /* 0x000fe20000400000 */
[----:B------:R-:W-:Y:S01]  /*a980*/  IADD3 R42, P3, PT, R9, R175, RZ ;  /* 0x000000af092a7210 */ /* 0x000fe20007f7e0ff */
[----:B------:R-:W-:Y:S01]  /*a990*/  FMUL R195, R229, R97 ;  /* 0x00000061e5c37220 */ /* 0x000fe20000400000 */
[----:B------:R-:W-:Y:S01]  /*a9a0*/  IADD3 R44, P4, PT, R7, R175, RZ ;  /* 0x000000af072c7210 */ /* 0x000fe20007f9e0ff */
[C---:B------:R-:W-:Y:S01]  /*a9b0*/  FMUL R199, R229.reuse, R101 ;  /* 0x00000065e5c77220 */ /* 0x040fe20000400000 */
[----:B------:R-:W-:Y:S01]  /*a9c0*/  LEA.HI.X.SX32 R41, R52, R185, 0x1, P2 ;  /* 0x000000b934297211 */ /* 0x000fe200010f0eff */
[----:B------:R-:W-:Y:S01]  /*a9d0*/  FMUL R201, R229, R103 ;  /* 0x00000067e5c97220 */ /* 0x000fe20000400000 */
[----:B------:R-:W-:Y:S01]  /*a9e0*/  IADD3 R52, P2, PT, R43, R175, RZ ;  /* 0x000000af2b347210 */ /* 0x000fe20007f5e0ff */
[C---:B------:R-:W-:Y:S01]  /*a9f0*/  FMUL R203, R229.reuse, R105 ;  /* 0x00000069e5cb7220 */ /* 0x040fe20000400000 */
[----:B------:R-:W-:Y:S01]  /*aa00*/  LEA.HI.X.SX32 R43, R56, R185, 0x1, P3 ;  /* 0x000000b9382b7211 */ /* 0x000fe200018f0eff */
[----:B------:R-:W-:Y:S01]  /*aa10*/  FMUL R205, R229, R107 ;  /* 0x0000006be5cd7220 */ /* 0x000fe20000400000 */
[----:B------:R-:W-:Y:S01]  /*aa20*/  LEA.HI.X.SX32 R45, R45, R185, 0x1, P4 ;  /* 0x000000b92d2d7211 */ /* 0x000fe200020f0eff */
[----:B------:R-:W-:Y:S01]  /*aa30*/  FMUL R207, R229, R109 ;  /* 0x0000006de5cf7220 */ /* 0x000fe20000400000 */
[----:B------:R-:W-:Y:S01]  /*aa40*/  IADD3 R56, P4, PT, R57, R175, RZ ;  /* 0x000000af39387210 */ /* 0x000fe20007f9e0ff */
[C---:B------:R-:W-:Y:S01]  /*aa50*/  FMUL R211, R229.reuse, R113 ;  /* 0x00000071e5d37220 */ /* 0x040fe20000400000 */
[C---:B------:R-:W-:Y:S01]  /*aa60*/  FMUL R213, R229.reuse, R115 ;  /* 0x00000073e5d57220 */ /* 0x040fe20000400000 */
[C---:B------:R-:W-:Y:S01]  /*aa70*/  FMUL R215, R229.reuse, R117 ;  /* 0x00000075e5d77220 */ /* 0x040fe20000400000 */
        /* <DEDUP_REMOVED lines=11> */
[----:B------:R-:W-:Y:S01]  /*ab30*/  FMUL R229, R229, R131 ;  /* 0x00000083e5e57220 */ /* 0x000fe20000400000 */
[----:B------:R-:W-:Y:S01]  /*ab40*/  LEA.HI.X.SX32 R111, R122, R185, 0x1, P4 ;  /* 0x000000b97a6f7211 */ /* 0x000fe200020f0eff */
[C---:B------:R-:W-:Y:S01]  /*ab50*/  IMAD R6, R0.reuse, 0x84, RZ ;  /* 0x0000008400067824 */ /* 0x040fe200078e02ff */
[----:B------:R-:W-:Y:S01]  /*ab60*/  IADD3 R122, P4, PT, R123, R175, RZ ;  /* 0x000000af7b7a7210 */ /* 0x000fe20007f9e0ff */
[----:B------:R-:W-:Y:S01]  /*ab70*/  IMAD R48, R0, 0x43, RZ ;  /* 0x0000004300307824 */ /* 0x000fe200078e02ff */
[----:B------:R-:W-:Y:S01]  /*ab80*/  F2FP.F16.F32.PACK_AB R231, R138, R231 ;  /* 0x000000e78ae7723e */ /* 0x000fe200000000ff */
[----:B------:R-:W-:Y:S01]  /*ab90*/  IMAD R8, R0, 0x86, RZ ;  /* 0x0000008600087824 */ /* 0x000fe200078e02ff */
[----:B------:R-:W-:Y:S01]  /*aba0*/  LEA.HI.X.SX32 R123, R134, R185, 0x1, P4 ;  /* 0x000000b9867b7211 */ /* 0x000fe200020f0eff */
[C---:B------:R-:W-:Y:S01]  /*abb0*/  IMAD R38, R0.reuse, 0x88, RZ ;  /* 0x0000008800267824 */ /* 0x040fe200078e02ff */
[----:B------:R-:W-:Y:S01]  /*abc0*/  IADD3 R134, P4, PT, R135, R175, RZ ;  /* 0x000000af87867210 */ /* 0x000fe20007f9e0ff */
[C---:B------:R-:W-:Y:S01]  /*abd0*/  IMAD R46, R0.reuse, 0x90, RZ ;  /* 0x00000090002e7824 */ /* 0x040fe200078e02ff */
[----:B------:R-:W-:Y:S01]  /*abe0*/  PRMT R233, R183, 0x7632, R233 ;  /* 0x00007632b7e97816 */ /* 0x000fe200000000e9 */
[----:B------:R-:W-:Y:S01]  /*abf0*/  IMAD R49, R0, 0x49, RZ ;  /* 0x0000004900317824 */ /* 0x000fe200078e02ff */
[----:B------:R-:W-:Y:S01]  /*ac00*/  LEA.HI.X.SX32 R135, R146, R185, 0x1, P4 ;  /* 0x000000b992877211 */ /* 0x000fe200020f0eff */
[C---:B------:R-:W-:Y:S01]  /*ac10*/  IMAD R39, R0.reuse, 0x92, RZ ;  /* 0x0000009200277824 */ /* 0x040fe200078e02ff */
[----:B------:R-:W-:Y:S01]  /*ac20*/  IADD3 R146, P4, PT, R147, R175, RZ ;  /* 0x000000af93927210 */ /* 0x000fe20007f9e0ff */
[C---:B------:R-:W-:Y:S01]  /*ac30*/  IMAD R50, R0.reuse, 0x94, RZ ;  /* 0x0000009400327824 */ /* 0x040fe200078e02ff */
[----:B------:R-:W-:Y:S01]  /*ac40*/  F2FP.F16.F32.PACK_AB R58, R59, R58 ;  /* 0x0000003a3b3a723e */ /* 0x000fe200000000ff */
        /* <DEDUP_REMOVED lines=11> */
[----:B------:R0:W-:Y:S01]  /*ad00*/  STG.E.U16 desc[UR30][R10.64], R233 ;  /* 0x000000e90a007986 */ /* 0x0001e2000c10151e */
[----:B------:R-:W-:Y:S01]  /*ad10*/  IMAD R106, R0, 0x51, RZ ;  /* 0x00000051006a7824 */ /* 0x000fe200078e02ff */
[----:B------:R-:W-:Y:S01]  /*ad20*/  LEA.HI.X.SX32 R171, R182, R185, 0x1, P4 ;  /* 0x000000b9b6ab7211 */ /* 0x000fe200020f0eff */
[----:B------:R-:W-:Y:S01]  /*ad30*/  IMAD R95, R0, 0xa2, RZ ;  /* 0x000000a2005f7824 */ /* 0x000fe200078e02ff */
[-C--:B------:R-:W-:Y:S01]  /*ad40*/  IADD3 R182, P4, PT, R242, R175.reuse, RZ ;  /* 0x000000aff2b67210 */ /* 0x080fe20007f9e0ff */
[C---:B------:R-:W-:Y:S01]  /*ad50*/  IMAD R97, R0.reuse, 0xa4, RZ ;  /* 0x000000a400617824 */ /* 0x040fe200078e02ff */
[----:B------:R-:W-:Y:S01]  /*ad60*/  F2FP.F16.F32.PACK_AB R62, R63, R62 ;  /* 0x0000003e3f3e723e */ /* 0x000fe200000000ff */
[C---:B------:R-:W-:Y:S01]  /*ad70*/  IMAD R101, R0.reuse, 0xa8, RZ ;  /* 0x000000a800657824 */ /* 0x040fe200078e02ff */
[----:B------:R1:W-:Y:S01]  /*ad80*/  STG.E.U16 desc[UR30][R12.64], R231 ;  /* 0x000000e70c007986 */ /* 0x0003e2000c10151e */
[C---:B------:R-:W-:Y:S01]  /*ad90*/  IMAD R114, R0.reuse, 0x55, RZ ;  /* 0x0000005500727824 */ /* 0x040fe200078e02ff */
[----:B------:R-:W-:Y:S01]  /*ada0*/  F2FP.F16.F32.PACK_AB R64, R65, R64 ;  /* 0x000000404140723e */ /* 0x000fe200000000ff */
[----:B------:R-:W-:Y:S01]  /*adb0*/  IMAD R103, R0, 0xaa, RZ ;  /* 0x000000aa00677824 */ /* 0x000fe200078e02ff */
[----:B0-----:R-:W-:Y:S01]  /*adc0*/  PRMT R11, R58, 0x7632, R11 ;  /* 0x000076323a0b7816 */ /* 0x001fe2000000000b */
[----:B------:R-:W-:Y:S01]  /*add0*/  IMAD R105, R0, 0xac, RZ ;  /* 0x000000ac00697824 */ /* 0x000fe200078e02ff */
[----:B------:R-:W-:Y:S01]  /*ade0*/  PRMT R10, R60, 0x7632, R10 ;  /* 0x000076323c0a7816 */ /* 0x000fe2000000000a */
[C---:B------:R-:W-:Y:S01]  /*adf0*/  IMAD R118, R0.reuse, 0x57, RZ ;  /* 0x0000005700767824 */ /* 0x040fe200078e02ff */
[----:B------:R-:W-:Y:S01]  /*ae00*/  F2FP.F16.F32.PACK_AB R66, R67, R66 ;  /* 0x000000424342723e */ /* 0x000fe200000000ff */
[C---:B------:R-:W-:Y:S01]  /*ae10*/  IMAD R107, R0.reuse, 0xae, RZ ;  /* 0x000000ae006b7824 */ /* 0x040fe200078e02ff */
[----:B------:R-:W-:Y:S01]  /*ae20*/  F2FP.F16.F32.PACK_AB R68, R69, R68 ;  /* 0x000000444544723e */ /* 0x000fe200000000ff */
[----:B------:R-:W-:Y:S01]  /*ae30*/  IMAD R109, R0, 0xb0, RZ ;  /* 0x000000b0006d7824 */ /* 0x000fe200078e02ff */
[----:B-1----:R-:W-:Y:S01]  /*ae40*/  PRMT R13, R62, 0x7632, R13 ;  /* 0x000076323e0d7816 */ /* 0x002fe2000000000d */
[----:B------:R-:W-:Y:S01]  /*ae50*/  IMAD R113, R0, 0xb4, RZ ;  /* 0x000000b400717824 */ /* 0x000fe200078e02ff */
[-C--:B------:R-:W-:Y:S01]  /*ae60*/  IADD3 R6, P5, PT, R6, R175.reuse, RZ ;  /* 0x000000af06067210 */ /* 0x080fe20007fbe0ff */
[----:B------:R-:W-:Y:S01]  /*ae70*/  IMAD R126, R0, 0x5b, RZ ;  /* 0x0000005b007e7824 */ /* 0x000fe200078e02ff */
[-C--:B------:R-:W-:Y:S01]  /*ae80*/  IADD3 R8, P6, PT, R8, R175.reuse, RZ ;  /* 0x000000af08087210 */ /* 0x080fe20007fde0ff */
[C---:B------:R-:W-:Y:S01]  /*ae90*/  IMAD R115, R0.reuse, 0xb6, RZ ;  /* 0x000000b600737824 */ /* 0x040fe200078e02ff */
[----:B------:R-:W-:Y:S01]  /*aea0*/  F2FP.F16.F32.PACK_AB R70, R71, R70 ;  /* 0x000000464746723e */ /* 0x000fe200000000ff */
[----:B------:R-:W-:Y:S01]  /*aeb0*/  IMAD R117, R0, 0xb8, RZ ;  /* 0x000000b800757824 */ /* 0x000fe200078e02ff */
[----:B------:R-:W-:Y:S01]  /*aec0*/  IADD3 R38, P1, PT, R38, R175, RZ ;  /* 0x000000af26267210 */ /* 0x000fe20007f3e0ff */
[C---:B------:R-:W-:Y:S01]  /*aed0*/  IMAD R130, R0.reuse, 0x5d, RZ ;  /* 0x0000005d00827824 */ /* 0x040fe200078e02ff */
[----:B------:R-:W-:Y:S01]  /*aee0*/  F2FP.F16.F32.PACK_AB R72, R73, R72 ;  /* 0x000000484948723e */ /* 0x000fe200000000ff */
[----:B------:R-:W-:Y:S01]  /*aef0*/  IMAD R119, R0, 0xba, RZ ;  /* 0x000000ba00777824 */ /* 0x000fe200078e02ff */
[-C--:B------:R-:W-:Y:S01]  /*af00*/  LEA.HI.X.SX32 R7, R94, R185.reuse, 0x1, P5 ;  /* 0x000000b95e077211 */ /* 0x080fe200028f0eff */
[----:B------:R-:W-:Y:S01]  /*af10*/  IMAD R121, R0, 0xbc, RZ ;  /* 0x000000bc00797824 */ /* 0x000fe200078e02ff */
[----:B------:R-:W-:Y:S01]  /*af20*/  LEA.HI.X.SX32 R9, R48, R185, 0x1, P6 ;  /* 0x000000b930097211 */ /* 0x000fe200030f0eff */
[C---:B------:R-:W-:Y:S01]  /*af30*/  IMAD R125, R0.reuse, 0xc0, RZ ;  /* 0x000000c0007d7824 */ /* 0x040fe200078e02ff */
[-C--:B------:R-:W-:Y:S01]  /*af40*/  IADD3 R48, P6, PT, R39, R175.reuse, RZ ;  /* 0x000000af27307210 */ /* 0x080fe20007fde0ff */
[C---:B------:R-:W-:Y:S01]  /*af50*/  IMAD R138, R0.reuse, 0x61, RZ ;  /* 0x00000061008a7824 */ /* 0x040fe200078e02ff */
[----:B------:R-:W-:Y:S01]  /*af60*/  F2FP.F16.F32.PACK_AB R74, R75, R74 ;  /* 0x0000004a4b4a723e */ /* 0x000fe200000000ff */
[----:B------:R-:W-:Y:S01]  /*af70*/  IMAD R127, R0, 0xc2, RZ ;  /* 0x000000c2007f7824 */ /* 0x000fe200078e02ff */
[----:B------:R-:W-:Y:S01]  /*af80*/  IADD3 R46, P5, PT, R46, R175, RZ ;  /* 0x000000af2e2e7210 */ /* 0x000fe20007fbe0ff */
[----:B------:R-:W-:Y:S01]  /*af90*/  IMAD R129, R0, 0xc4, RZ ;  /* 0x000000c400817824 */ /* 0x000fe200078e02ff */
[----:B------:R-:W-:Y:S01]  /*afa0*/  LEA.HI.X.SX32 R39, R90, R185, 0x1, P1 ;  /* 0x000000b95a277211 */ /* 0x000fe200008f0eff */
[C---:B------:R-:W-:Y:S01]  /*afb0*/  IMAD R142, R0.reuse, 0x63, RZ ;  /* 0x00000063008e7824 */ /* 0x040fe200078e02ff */
[----:B------:R-:W-:Y:S01]  /*afc0*/  F2FP.F16.F32.PACK_AB R76, R77, R76 ;  /* 0x0000004c4d4c723e */ /* 0x000fe200000000ff */
[----:B------:R-:W-:Y:S01]  /*afd0*/  IMAD R131, R0, 0xc6, RZ ;  /* 0x000000c600837824 */ /* 0x000fe200078e02ff */
[-C--:B------:R-:W-:Y:S01]  /*afe0*/  IADD3 R50, P1, PT, R50, R175.reuse, RZ ;  /* 0x000000af32327210 */ /* 0x080fe20007f3e0ff */
[C---:B------:R-:W-:Y:S01]  /*aff0*/  IMAD R133, R0.reuse, 0xc8, RZ ;  /* 0x000000c800857824 */ /* 0x040fe200078e02ff */
[----:B------:R-:W-:Y:S01]  /*b000*/  F2FP.F16.F32.PACK_AB R78, R79, R78 ;  /* 0x0000004e4f4e723e */ /* 0x000fe200000000ff */
[----:B------:R-:W-:Y:S01]  /*b010*/  IMAD R137, R0, 0xcc, RZ ;  /* 0x000000cc00897824 */ /* 0x000fe200078e02ff */
[----:B------:R-:W-:Y:S01]  /*b020*/  IADD3 R54, P3, PT, R54, R175, RZ ;  /* 0x000000af36367210 */ /* 0x000fe20007f7e0ff */
[----:B------:R-:W-:Y:S01]  /*b030*/  IMAD R150, R0, 0x67, RZ ;  /* 0x0000006700967824 */ /* 0x000fe200078e02ff */
[-C--:B------:R-:W-:Y:S01]  /*b040*/  LEA.HI.X.SX32 R47, R88, R185.reuse, 0x1, P5 ;  /* 0x000000b9582f7211 */ /* 0x080fe200028f0eff */
[C---:B------:R-:W-:Y:S01]  /*b050*/  IMAD R139, R0.reuse, 0xce, RZ ;  /* 0x000000ce008b7824 */ /* 0x040fe200078e02ff */
[----:B------:R-:W-:Y:S01]  /*b060*/  LEA.HI.X.SX32 R49, R49, R185, 0x1, P6 ;  /* 0x000000b931317211 */ /* 0x000fe200030f0eff */
[C---:B------:R-:W-:Y:S01]  /*b070*/  IMAD R141, R0.reuse, 0xd0, RZ ;  /* 0x000000d0008d7824 */ /* 0x040fe200078e02ff */
[----:B------:R-:W-:Y:S01]  /*b080*/  F2FP.F16.F32.PACK_AB R80, R81, R80 ;  /* 0x000000505150723e */ /* 0x000fe200000000ff */
        /* <DEDUP_REMOVED lines=15> */
[-C--:B------:R-:W-:Y:S01]  /*b180*/  IADD3 R94, P2, PT, R95, R175.reuse, RZ ;  /* 0x000000af5f5e7210 */ /* 0x080fe20007f5e0ff */
[C---:B------:R-:W-:Y:S01]  /*b190*/  IMAD R155, R0.reuse, 0xde, RZ ;  /* 0x000000de009b7824 */ /* 0x040fe200078e02ff */
[----:B------:R-:W-:Y:S01]  /*b1a0*/  F2FP.F16.F32.PACK_AB R84, R85, R84 ;  /* 0x000000545554723e */ /* 0x000fe200000000ff */
[C---:B------:R-:W-:Y:S01]  /*b1b0*/  IMAD R157, R0.reuse, 0xe0, RZ ;  /* 0x000000e0009d7824 */ /* 0x040fe200078e02ff */
[----:B------:R-:W-:Y:S01]  /*b1c0*/  IADD3 R96, P3, PT, R97, R175, RZ ;  /* 0x000000af61607210 */ /* 0x000fe20007f7e0ff */
[----:B------:R-:W-:Y:S01]  /*b1d0*/  IMAD R161, R0, 0xe4, RZ ;  /* 0x000000e400a17824 */ /* 0x000fe200078e02ff */
[-C--:B------:R-:W-:Y:S01]  /*b1e0*/  LEA.HI.X.SX32 R89, R100, R185.reuse, 0x1, P5 ;  /* 0x000000b964597211 */ /* 0x080fe200028f0eff */
[----:B------:R-:W-:Y:S01]  /*b1f0*/  IMAD R174, R0, 0x73, RZ ;  /* 0x0000007300ae7824 */ /* 0x000fe200078e02ff */
        /* <DEDUP_REMOVED lines=27> */
[----:B------:R-:W-:Y:S01]  /*b3b0*/  IMAD R0, R0, 0x7d, RZ ;  /* 0x0000007d00007824 */ /* 0x000fe200078e02ff */
[----:B------:R-:W-:Y:S01]  /*b3c0*/  F2FP.F16.F32.PACK_AB R190, R191, R190 ;  /* 0x000000bebfbe723e */ /* 0x000fe200000000ff */
[----:B------:R-:W0:Y:S01]  /*b3d0*/  LDCU UR4, c[0x0][0x3ec] ;  /* 0x00007d80ff0477ac */ /* 0x000e220008000800 */
[----:B------:R-:W-:-:S02]  /*b3e0*/  IADD3 R112, P5, PT, R113, R175, RZ ;  /* 0x000000af71707210 */ /* 0x000fc40007fbe0ff */
[-C--:B------:R-:W-:Y:S02]  /*b3f0*/  LEA.HI.X.SX32 R183, R0, R185.reuse, 0x1, P4 ;  /* 0x000000b900b77211 */ /* 0x080fe400020f0eff */
[----:B------:R-:W-:Y:S02]  /*b400*/  PRMT R0, R231, 0x7632, R0 ;  /* 0x00007632e7007816 */ /* 0x000fe40000000000 */
[----:B------:R-:W-:Y:S02]  /*b410*/  LEA.HI.X.SX32 R105, R116, R185, 0x1, P1 ;  /* 0x000000b974697211 */ /* 0x000fe400008f0eff */
[----:B------:R-:W-:Y:S01]  /*b420*/  IADD3 R114, P6, PT, R115, R175, RZ ;  /* 0x000000af73727210 */ /* 0x000fe20007fde0ff */
[----:B------:R1:W-:Y:S01]  /*b430*/  STG.E.U16 desc[UR30][R14.64], R0 ;  /* 0x000000000e007986 */ /* 0x0003e2000c10151e */
[----:B------:R-:W-:Y:S02]  /*b440*/  LEA.HI.X.SX32 R107, R118, R185, 0x1, P2 ;  /* 0x000000b9766b7211 */ /* 0x000fe400010f0eff */
[----:B------:R-:W-:Y:S01]  /*b450*/  F2FP.F16.F32.PACK_AB R192, R193, R192 ;  /* 0x000000c0c1c0723e */ /* 0x000fe200000000ff */
[----:B------:R3:W-:Y:S01]  /*b460*/  STG.E.U16 desc[UR30][R16.64], R58 ;  /* 0x0000003a10007986 */ /* 0x0007e2000c10151e */
[----:B------:R-:W-:-:S02]  /*b470*/  IADD3 R116, P1, PT, R117, R175, RZ ;  /* 0x000000af75747210 */ /* 0x000fc40007f3e0ff */
[----:B------:R-:W-:Y:S01]  /*b480*/  LEA.HI.X.SX32 R109, R120, R185, 0x1, P3 ;  /* 0x000000b9786d7211 */ /* 0x000fe200018f0eff */
[----:B------:R-:W-:Y:S01]  /*b490*/  STG.E.U16 desc[UR30][R18.64], R11 ;  /* 0x0000000b12007986 */ /* 0x000fe2000c10151e */
[-C--:B------:R-:W-:Y:S01]  /*b4a0*/  IADD3 R118, P2, PT, R119, R175.reuse, RZ ;  /* 0x000000af77767210 */ /* 0x080fe20007f5e0ff */
[----:B0-----:R-:W-:Y:S01]  /*b4b0*/  UIMAD UR4, UR17, UR4, URZ ;  /* 0x00000004110472a4 */ /* 0x001fe2000f8e02ff */
[----:B------:R-:W-:Y:S01]  /*b4c0*/  F2FP.F16.F32.PACK_AB R194, R195, R194 ;  /* 0x000000c2c3c2723e */ /* 0x000fe200000000ff */
[----:B------:R0:W-:Y:S01]  /*b4d0*/  STG.E.U16 desc[UR30][R20.64], R60 ;  /* 0x0000003c14007986 */ /* 0x0001e2000c10151e */
[----:B-1----:R-:W-:Y:S01]  /*b4e0*/  PRMT R15, R64, 0x7632, R15 ;  /* 0x00007632400f7816 */ /* 0x002fe2000000000f */
[----:B------:R-:W-:Y:S01]  /*b4f0*/  USHF.L.U32 UR6, UR4, 0x2, URZ ;  /* 0x0000000204067899 */ /* 0x000fe200080006ff */
[----:B------:R-:W-:Y:S01]  /*b500*/  PRMT R0, R68, 0x7632, R0 ;  /* 0x0000763244007816 */ /* 0x000fe20000000000 */
[----:B------:R1:W-:Y:S01]  /*b510*/  STG.E.U16 desc[UR30][R22.64], R10 ;  /* 0x0000000a16007986 */ /* 0x0003e2000c10151e */
[----:B---3--:R-:W-:Y:S01]  /*b520*/  PRMT R17, R66, 0x7632, R17 ;  /* 0x0000763242117816 */ /* 0x008fe20000000011 */
[----:B------:R-:W-:Y:S01]  /*b530*/  UIMAD.WIDE UR4, UR4, 0x4, URZ ;  /* 0x00000004040478a5 */ /* 0x000fe2000f8e02ff */
[----:B------:R-:W-:Y:S01]  /*b540*/  IADD3 R120, P3, PT, R121, R175, RZ ;  /* 0x000000af79787210 */ /* 0x000fe20007f7e0ff */
[----:B------:R3:W-:Y:S01]  /*b550*/  STG.E.U16 desc[UR30][R24.64], R62 ;  /* 0x0000003e18007986 */ /* 0x0007e2000c10151e */
[----:B------:R-:W-:-:S02]  /*b560*/  LEA.HI.X.SX32 R113, R124, R185, 0x1, P5 ;  /* 0x000000b97c717211 */ /* 0x000fc400028f0eff */
[----:B------:R-:W-:Y:S01]  /*b570*/  LEA.HI.X.SX32 R115, R126, R185, 0x1, P6 ;  /* 0x000000b97e737211 */ /* 0x000fe200030f0eff */
[----:B------:R4:W-:Y:S01]  /*b580*/  STG.E.U16 desc[UR30][R26.64], R13 ;  /* 0x0000000d1a007986 */ /* 0x0009e2000c10151e */
[----:B0-----:R-:W-:Y:S02]  /*b590*/  PRMT R20, R72, 0x7632, R20 ;  /* 0x0000763248147816 */ /* 0x001fe40000000014 */
[----:B------:R-:W-:Y:S01]  /*b5a0*/  F2FP.F16.F32.PACK_AB R196, R197, R196 ;  /* 0x000000c4c5c4723e */ /* 0x000fe200000000ff */
[----:B------:R0:W-:Y:S01]  /*b5b0*/  STG.E.U16 desc[UR30][R28.64], R64 ;  /* 0x000000401c007986 */ /* 0x0001e2000c10151e */
[----:B-1----:R-:W-:Y:S02]  /*b5c0*/  PRMT R22, R74, 0x7632, R22 ;  /* 0x000076324a167816 */ /* 0x002fe40000000016 */
[----:B------:R-:W-:Y:S01]  /*b5d0*/  IADD3 R124, P5, PT, R125, R175, RZ ;  /* 0x000000af7d7c7210 */ /* 0x000fe20007fbe0ff */
[----:B------:R-:W-:Y:S01]  /*b5e0*/  STG.E.U16 desc[UR30][R30.64], R15 ;  /* 0x0000000f1e007986 */ /* 0x000fe2000c10151e */
[----:B---3--:R-:W-:-:S02]  /*b5f0*/  PRMT R24, R76, 0x7632, R24 ;  /* 0x000076324c187816 */ /* 0x008fc40000000018 */
[----:B------:R-:W-:Y:S01]  /*b600*/  LEA.HI.X.SX32 R117, R128, R185, 0x1, P1 ;  /* 0x000000b980757211 */ /* 0x000fe200008f0eff */
[----:B------:R-:W-:Y:S01]  /*b610*/  STG.E.U16 desc[UR30][R32.64], R66 ;  /* 0x0000004220007986 */ /* 0x000fe2000c10151e */
[----:B----4-:R-:W-:Y:S02]  /*b620*/  PRMT R26, R78, 0x7632, R26 ;  /* 0x000076324e1a7816 */ /* 0x010fe4000000001a */
[----:B------:R-:W-:Y:S01]  /*b630*/  IADD3 R126, P6, PT, R127, R175, RZ ;  /* 0x000000af7f7e7210 */ /* 0x000fe20007fde0ff */
[----:B------:R-:W-:Y:S01]  /*b640*/  STG.E.U16 desc[UR30][R34.64], R17 ;  /* 0x0000001122007986 */ /* 0x000fe2000c10151e */
[----:B0-----:R-:W-:Y:S02]  /*b650*/  PRMT R28, R80, 0x7632, R28 ;  /* 0x00007632501c7816 */ /* 0x001fe4000000001c */
[----:B------:R-:W-:Y:S01]  /*b660*/  LEA.HI.X.SX32 R119, R130, R185, 0x1, P2 ;  /* 0x000000b982777211 */ /* 0x000fe200010f0eff */
[----:B------:R-:W-:Y:S01]  /*b670*/  STG.E.U16 desc[UR30][R36.64], R68 ;  /* 0x0000004424007986 */ /* 0x000fe2000c10151e */
[----:B------:R-:W-:-:S02]  /*b680*/  PRMT R59, R194, 0x7632, R59 ;  /* 0x00007632c23b7816 */ /* 0x000fc4000000003b */
[----:B------:R-:W-:Y:S01]  /*b690*/  F2FP.F16.F32.PACK_AB R198, R199, R198 ;  /* 0x000000c6c7c6723e */ /* 0x000fe200000000ff */
[----:B------:R0:W-:Y:S01]  /*b6a0*/  STG.E.U16 desc[UR30][R4.64], R0 ;  /* 0x0000000004007986 */ /* 0x0001e2000c10151e */
[----:B------:R-:W-:Y:S02]  /*b6b0*/  IADD3 R128, P1, PT, R129, R175, RZ ;  /* 0x000000af81807210 */ /* 0x000fe40007f3e0ff */
[----:B------:R-:W-:Y:S01]  /*b6c0*/  LEA.HI.X.SX32 R121, R132, R185, 0x1, P3 ;  /* 0x000000b984797211 */ /* 0x000fe200018f0eff */
[----:B------:R1:W-:Y:S01]  /*b6d0*/  STG.E.U16 desc[UR30][R6.64], R70 ;  /* 0x0000004606007986 */ /* 0x0003e2000c10151e */
[----:B------:R-:W-:Y:S02]  /*b6e0*/  IADD3 R130, P2, PT, R131, R175, RZ ;  /* 0x000000af83827210 */ /* 0x000fe40007f5e0ff */
[----:B------:R-:W-:Y:S02]  /*b6f0*/  PRMT R61, R196, 0x7632, R61 ;  /* 0x00007632c43d7816 */ /* 0x000fe4000000003d */
[----:B------:R-:W-:-:S02]  /*b700*/  F2FP.F16.F32.PACK_AB R200, R201, R200 ;  /* 0x000000c8c9c8723e */ /* 0x000fc400000000ff */
[----:B------:R-:W-:Y:S02]  /*b710*/  IADD3 R132, P3, PT, R133, R175, RZ ;  /* 0x000000af85847210 */ /* 0x000fe40007f7e0ff */
[----:B0-----:R-:W-:Y:S02]  /*b720*/  PRMT R5, R70, 0x7632, R5 ;  /* 0x0000763246057816 */ /* 0x001fe40000000005 */
[-C--:B------:R-:W-:Y:S01]  /*b730*/  LEA.HI.X.SX32 R125, R136, R185.reuse, 0x1, P5 ;  /* 0x000000b9887d7211 */ /* 0x080fe200028f0eff */
[----:B-1----:R-:W0:Y:S01]  /*b740*/  LDC.64 R6, c[0x0][0x3a0] ;  /* 0x0000e800ff067b82 */ /* 0x002e220000000a00 */
[----:B------:R-:W-:Y:S01]  /*b750*/  LEA.HI.X.SX32 R127, R138, R185, 0x1, P6 ;  /* 0x000000b98a7f7211 */ /* 0x000fe200030f0eff */
[----:B------:R-:W-:Y:S01]  /*b760*/  STG.E.U16 desc[UR30][R8.64], R5 ;  /* 0x0000000508007986 */ /* 0x000fe2000c10151e */
[----:B------:R-:W-:Y:S02]  /*b770*/  PRMT R63, R198, 0x7632, R63 ;  /* 0x00007632c63f7816 */ /* 0x000fe4000000003f */
[----:B------:R-:W-:Y:S01]  /*b780*/  F2FP.F16.F32.PACK_AB R202, R203, R202 ;  /* 0x000000cacbca723e */ /* 0x000fe200000000ff */
[----:B------:R-:W-:Y:S01]  /*b790*/  STG.E.U16 desc[UR30][R38.64], R72 ;  /* 0x0000004826007986 */ /* 0x000fe2000c10151e */
[----:B------:R-:W-:-:S02]  /*b7a0*/  IADD3 R136, P5, PT, R137, R175, RZ ;  /* 0x000000af89887210 */ /* 0x000fc40007fbe0ff */
[----:B------:R-:W-:Y:S01]  /*b7b0*/  LEA.HI.X.SX32 R129, R140, R185, 0x1, P1 ;  /* 0x000000b98c817211 */ /* 0x000fe200008f0eff */
[----:B------:R-:W-:Y:S01]  /*b7c0*/  STG.E.U16 desc[UR30][R40.64], R20 ;  /* 0x0000001428007986 */ /* 0x000fe2000c10151e */
[----:B------:R-:W-:Y:S02]  /*b7d0*/  IADD3 R138, P6, PT, R139, R175, RZ ;  /* 0x000000af8b8a7210 */ /* 0x000fe40007fde0ff */
[----:B------:R-:W-:Y:S01]  /*b7e0*/  LEA.HI.X.SX32 R131, R142, R185, 0x1, P2 ;  /* 0x000000b98e837211 */ /* 0x000fe200010f0eff */
[----:B------:R-:W-:Y:S01]  /*b7f0*/  STG.E.U16 desc[UR30][R42.64], R74 ;  /* 0x0000004a2a007986 */ /* 0x000fe2000c10151e */
[----:B------:R-:W-:Y:S02]  /*b800*/  PRMT R65, R200, 0x7632, R65 ;  /* 0x00007632c8417816 */ /* 0x000fe40000000041 */
[----:B------:R-:W-:Y:S01]  /*b810*/  F2FP.F16.F32.PACK_AB R204, R205, R204 ;  /* 0x000000cccdcc723e */ /* 0x000fe200000000ff */
[----:B------:R1:W-:Y:S01]  /*b820*/  STG.E.U16 desc[UR30][R44.64], R22 ;  /* 0x000000162c007986 */ /* 0x0003e2000c10151e */
[----:B------:R-:W-:-:S02]  /*b830*/  IADD3 R140, P1, PT, R141, R175, RZ ;  /* 0x000000af8d8c7210 */ /* 0x000fc40007f3e0ff */
[----:B------:R-:W-:Y:S01]  /*b840*/  LEA.HI.X.SX32 R133, R144, R185, 0x1, P3 ;  /* 0x000000b990857211 */ /* 0x000fe200018f0eff */
[----:B------:R3:W-:Y:S01]  /*b850*/  STG.E.U16 desc[UR30][R46.64], R76 ;  /* 0x0000004c2e007986 */ /* 0x0007e2000c10151e */
[-C--:B------:R-:W-:Y:S02]  /*b860*/  IADD3 R142, P2, PT, R143, R175.reuse, RZ ;  /* 0x000000af8f8e7210 */ /* 0x080fe40007f5e0ff */
[----:B------:R-:W-:Y:S01]  /*b870*/  PRMT R67, R202, 0x7632, R67 ;  /* 0x00007632ca437816 */ /* 0x000fe20000000043 */
[----:B------:R4:W-:Y:S01]  /*b880*/  STG.E.U16 desc[UR30][R48.64], R24 ;  /* 0x0000001830007986 */ /* 0x0009e2000c10151e */
[----:B------:R-:W-:Y:S02]  /*b890*/  F2FP.F16.F32.PACK_AB R206, R207, R206 ;  /* 0x000000cecfce723e */ /* 0x000fe400000000ff */
[----:B------:R-:W-:Y:S01]  /*b8a0*/  IADD3 R144, P3, PT, R145, R175, RZ ;  /* 0x000000af91907210 */ /* 0x000fe20007f7e0ff */
[----:B------:R5:W-:Y:S01]  /*b8b0*/  STG.E.U16 desc[UR30][R50.64], R78 ;  /* 0x0000004e32007986 */ /* 0x000be2000c10151e */
[----:B-1----:R-:W-:-:S02]  /*b8c0*/  PRMT R45, R82, 0x7632, R45 ;  /* 0x00007632522d7816 */ /* 0x002fc4000000002d */
[-C--:B------:R-:W-:Y:S01]  /*b8d0*/  LEA.HI.X.SX32 R137, R148, R185.reuse, 0x1, P5 ;  /* 0x000000b994897211 */ /* 0x080fe200028f0eff */
[----:B------:R1:W-:Y:S01]  /*b8e0*/  STG.E.U16 desc[UR30][R52.64], R26 ;  /* 0x0000001a34007986 */ /* 0x0003e2000c10151e */
[----:B---3--:R-:W-:Y:S02]  /*b8f0*/  PRMT R47, R84, 0x7632, R47 ;  /* 0x00007632542f7816 */ /* 0x008fe4000000002f */
[----:B------:R-:W-:Y:S01]  /*b900*/  LEA.HI.X.SX32 R139, R150, R185, 0x1, P6 ;  /* 0x000000b9968b7211 */ /* 0x000fe200030f0eff */
[----:B------:R3:W-:Y:S01]  /*b910*/  STG.E.U16 desc[UR30][R54.64], R80 ;  /* 0x0000005036007986 */ /* 0x0007e2000c10151e */
[----:B----4-:R-:W-:Y:S02]  /*b920*/  PRMT R49, R86, 0x7632, R49 ;  /* 0x0000763256317816 */ /* 0x010fe40000000031 */
[----:B------:R-:W-:Y:S01]  /*b930*/  PRMT R69, R204, 0x7632, R69 ;  /* 0x00007632cc457816 */ /* 0x000fe20000000045 */
[----:B------:R4:W-:Y:S01]  /*b940*/  STG.E.U16 desc[UR30][R56.64], R28 ;  /* 0x0000001c38007986 */ /* 0x0009e2000c10151e */
[----:B-----5:R-:W-:-:S02]  /*b950*/  PRMT R51, R186, 0x7632, R51 ;  /* 0x00007632ba337816 */ /* 0x020fc40000000033 */
[----:B------:R-:W-:Y:S01]  /*b960*/  F2FP.F16.F32.PACK_AB R208, R209, R208 ;  /* 0x000000d0d1d0723e */ /* 0x000fe200000000ff */
[----:B------:R5:W-:Y:S01]  /*b970*/  STG.E.U16 desc[UR30][R88.64], R82 ;  /* 0x0000005258007986 */ /* 0x000be2000c10151e */
[----:B-1----:R-:W-:Y:S02]  /*b980*/  PRMT R53, R188, 0x7632, R53 ;  /* 0x00007632bc357816 */ /* 0x002fe40000000035 */
[----:B------:R-:W-:Y:S01]  /*b990*/  IADD3 R148, P5, PT, R149, R175, RZ ;  /* 0x000000af95947210 */ /* 0x000fe20007fbe0ff */
[----:B------:R1:W-:Y:S01]  /*b9a0*/  STG.E.U16 desc[UR30][R90.64], R45 ;  /* 0x0000002d5a007986 */ /* 0x0003e2000c10151e */
[----:B---3--:R-:W-:Y:S02]  /*b9b0*/  PRMT R55, R190, 0x7632, R55 ;  /* 0x00007632be377816 */ /* 0x008fe40000000037 */
[----:B------:R-:W-:Y:S01]  /*b9c0*/  LEA.HI.X.SX32 R141, R152, R185, 0x1, P1 ;  /* 0x000000b9988d7211 */ /* 0x000fe200008f0eff */
[----:B------:R3:W-:Y:S01]  /*b9d0*/  STG.E.U16 desc[UR30][R92.64], R84 ;  /* 0x000000545c007986 */ /* 0x0007e2000c10151e */
[----:B----4-:R-:W-:-:S02]  /*b9e0*/  PRMT R57, R192, 0x7632, R57 ;  /* 0x00007632c0397816 */ /* 0x010fc40000000039 */
[----:B------:R-:W-:Y:S01]  /*b9f0*/  IADD3 R150, P6, PT, R151, R175, RZ ;  /* 0x000000af97967210 */ /* 0x000fe20007fde0ff */
[----:B------:R3:W-:Y:S01]  /*ba00*/  STG.E.U16 desc[UR30][R94.64], R47 ;  /* 0x0000002f5e007986 */ /* 0x0007e2000c10151e */
[----:B------:R-:W-:Y:S02]  /*ba10*/  LEA.HI.X.SX32 R143, R154, R185, 0x1, P2 ;  /* 0x000000b99a8f7211 */ /* 0x000fe400010f0eff */
[----:B------:R-:W-:Y:S01]  /*ba20*/  PRMT R71, R206, 0x7632, R71 ;  /* 0x00007632ce477816 */ /* 0x000fe20000000047 */
[----:B------:R3:W-:Y:S01]  /*ba30*/  STG.E.U16 desc[UR30][R96.64], R86 ;  /* 0x0000005660007986 */ /* 0x0007e2000c10151e */
[----:B------:R-:W-:Y:S02]  /*ba40*/  F2FP.F16.F32.PACK_AB R210, R211, R210 ;  /* 0x000000d2d3d2723e */ /* 0x000fe400000000ff */
[----:B------:R-:W-:Y:S01]  /*ba50*/  IADD3 R152, P1, PT, R153, R175, RZ ;  /* 0x000000af99987210 */ /* 0x000fe20007f3e0ff */
[----:B------:R3:W-:Y:S01]  /*ba60*/  STG.E.U16 desc[UR30][R98.64], R49 ;  /* 0x0000003162007986 */ /* 0x0007e2000c10151e */
[----:B------:R-:W-:-:S02]  /*ba70*/  LEA.HI.X.SX32 R145, R156, R185, 0x1, P3 ;  /* 0x000000b99c917211 */ /* 0x000fc400018f0eff */
[-C--:B------:R-:W-:Y:S01]  /*ba80*/  IADD3 R154, P2, PT, R155, R175.reuse, RZ ;  /* 0x000000af9b9a7210 */ /* 0x080fe20007f5e0ff */
[----:B------:R3:W-:Y:S01]  /*ba90*/  STG.E.U16 desc[UR30][R100.64], R186 ;  /* 0x000000ba64007986 */ /* 0x0007e2000c10151e */
[----:B------:R-:W-:Y:S02]  /*baa0*/  PRMT R73, R208, 0x7632, R73 ;  /* 0x00007632d0497816 */ /* 0x000fe40000000049 */
[----:B------:R-:W-:Y:S01]  /*bab0*/  F2FP.F16.F32.PACK_AB R212, R213, R212 ;  /* 0x000000d4d5d4723e */ /* 0x000fe200000000ff */
[----:B------:R3:W-:Y:S01]  /*bac0*/  STG.E.U16 desc[UR30][R102.64], R51 ;  /* 0x0000003366007986 */ /* 0x0007e2000c10151e */
[----:B------:R-:W-:Y:S02]  /*bad0*/  IADD3 R156, P3, PT, R157, R175, RZ ;  /* 0x000000af9d9c7210 */ /* 0x000fe40007f7e0ff */
[-C--:B------:R-:W-:Y:S01]  /*bae0*/  LEA.HI.X.SX32 R149, R160, R185.reuse, 0x1, P5 ;  /* 0x000000b9a0957211 */ /* 0x080fe200028f0eff */
[----:B------:R3:W-:Y:S01]  /*baf0*/  STG.E.U16 desc[UR30][R104.64], R188 ;  /* 0x000000bc68007986 */ /* 0x0007e2000c10151e */
[----:B------:R-:W-:-:S02]  /*bb00*/  LEA.HI.X.SX32 R151, R162, R185, 0x1, P6 ;  /* 0x000000b9a2977211 */ /* 0x000fc400030f0eff */
[----:B------:R-:W-:Y:S01]  /*bb10*/  PRMT R75, R210, 0x7632, R75 ;  /* 0x00007632d24b7816 */ /* 0x000fe2000000004b */
[----:B------:R3:W-:Y:S01]  /*bb20*/  STG.E.U16 desc[UR30][R106.64], R53 ;  /* 0x000000356a007986 */ /* 0x0007e2000c10151e */
[----:B------:R-:W-:Y:S02]  /*bb30*/  F2FP.F16.F32.PACK_AB R214, R215, R214 ;  /* 0x000000d6d7d6723e */ /* 0x000fe400000000ff */
[----:B------:R-:W-:Y:S01]  /*bb40*/  IADD3 R160, P5, PT, R161, R175, RZ ;  /* 0x000000afa1a07210 */ /* 0x000fe20007fbe0ff */
[----:B------:R3:W-:Y:S01]  /*bb50*/  STG.E.U16 desc[UR30][R108.64], R190 ;  /* 0x000000be6c007986 */ /* 0x0007e2000c10151e */
[----:B------:R-:W-:Y:S02]  /*bb60*/  LEA.HI.X.SX32 R153, R164, R185, 0x1, P1 ;  /* 0x000000b9a4997211 */ /* 0x000fe400008f0eff */
[----:B------:R-:W-:Y:S01]  /*bb70*/  IADD3 R162, P6, PT, R163, R175, RZ ;  /* 0x000000afa3a27210 */ /* 0x000fe20007fde0ff */
        /* <DEDUP_REMOVED lines=10> */
[----:B------:R-:W-:-:S02]  /*bc20*/  PRMT R79, R214, 0x7632, R79 ;  /* 0x00007632d64f7816 */ /* 0x000fc4000000004f */
[----:B------:R-:W-:Y:S01]  /*bc30*/  F2FP.F16.F32.PACK_AB R218, R219, R218 ;  /* 0x000000dadbda723e */ /* 0x000fe200000000ff */
[----:B------:R3:W-:Y:S01]  /*bc40*/  STG.E.U16 desc[UR30][R118.64], R59 ;  /* 0x0000003b76007986 */ /* 0x0007e2000c10151e */
[----:B------:R-:W-:Y:S02]  /*bc50*/  IADD3 R168, P3, PT, R169, R175, RZ ;  /* 0x000000afa9a87210 */ /* 0x000fe40007f7e0ff */
[----:B------:R-:W-:Y:S01]  /*bc60*/  LEA.HI.X.SX32 R161, R172, R185, 0x1, P5 ;  /* 0x000000b9aca17211 */ /* 0x000fe200028f0eff */
[----:B------:R3:W-:Y:S01]  /*bc70*/  STG.E.U16 desc[UR30][R120.64], R196 ;  /* 0x000000c478007986 */ /* 0x0007e2000c10151e */
[----:B------:R-:W-:Y:S02]  /*bc80*/  IADD3 R172, P5, PT, R173, R175, RZ ;  /* 0x000000afadac7210 */ /* 0x000fe40007fbe0ff */
[----:B------:R-:W-:Y:S01]  /*bc90*/  LEA.HI.X.SX32 R163, R174, R185, 0x1, P6 ;  /* 0x000000b9aea37211 */ /* 0x000fe200030f0eff */
[----:B------:R3:W-:Y:S01]  /*bca0*/  STG.E.U16 desc[UR30][R122.64], R61 ;  /* 0x0000003d7a007986 */ /* 0x0007e2000c10151e */
[----:B------:R-:W-:-:S02]  /*bcb0*/  PRMT R81, R216, 0x7632, R81 ;  /* 0x00007632d8517816 */ /* 0x000fc40000000051 */
[----:B------:R-:W-:Y:S01]  /*bcc0*/  F2FP.F16.F32.PACK_AB R220, R221, R220 ;  /* 0x000000dcdddc723e */ /* 0x000fe200000000ff */
[----:B------:R3:W-:Y:S01]  /*bcd0*/  STG.E.U16 desc[UR30][R124.64], R198 ;  /* 0x000000c67c007986 */ /* 0x0007e2000c10151e */
[----:B------:R-:W-:Y:S02]  /*bce0*/  LEA.HI.X.SX32 R165, R176, R185, 0x1, P1 ;  /* 0x000000b9b0a57211 */ /* 0x000fe400008f0eff */
[----:B------:R-:W-:Y:S01]  /*bcf0*/  IADD3 R174, P6, PT, R250, R175, RZ ;  /* 0x000000affaae7210 */ /* 0x000fe20007fde0ff */
[----:B------:R3:W-:Y:S01]  /*bd00*/  STG.E.U16 desc[UR30][R126.64], R63 ;  /* 0x0000003f7e007986 */ /* 0x0007e2000c10151e */
[----:B------:R-:W-:Y:S02]  /*bd10*/  LEA.HI.X.SX32 R167, R178, R185, 0x1, P2 ;  /* 0x000000b9b2a77211 */ /* 0x000fe400010f0eff */
[----:B------:R-:W-:Y:S01]  /*bd20*/  PRMT R83, R218, 0x7632, R83 ;  /* 0x00007632da537816 */ /* 0x000fe20000000053 */
[----:B------:R3:W-:Y:S01]  /*bd30*/  STG.E.U16 desc[UR30][R128.64], R200 ;  /* 0x000000c880007986 */ /* 0x0007e2000c10151e */
[----:B------:R-:W-:-:S02]  /*bd40*/  F2FP.F16.F32.PACK_AB R222, R223, R222 ;  /* 0x000000dedfde723e */ /* 0x000fc400000000ff */
[----:B------:R-:W-:Y:S01]  /*bd50*/  IADD3 R176, P1, PT, R248, R175, RZ ;  /* 0x000000aff8b07210 */ /* 0x000fe20007f3e0ff */
        /* <DEDUP_REMOVED lines=8> */
[-C--:B------:R-:W-:Y:S01]  /*bde0*/  IADD3 R180, P3, PT, R244, R175.reuse, RZ ;  /* 0x000000aff4b47210 */ /* 0x080fe20007f7e0ff */
[----:B------:R3:W-:Y:S01]  /*bdf0*/  STG.E.U16 desc[UR30][R136.64], R204 ;  /* 0x000000cc88007986 */ /* 0x0007e2000c10151e */
[----:B------:R-:W-:Y:S02]  /*be00*/  IADD3 R184, P5, PT, R240, R175, RZ ;  /* 0x000000aff0b87210 */ /* 0x000fe40007fbe0ff */
[----:B------:R-:W-:Y:S01]  /*be10*/  SHF.L.U32 R5, R252, 0x2, RZ ;  /* 0x00000002fc057819 */ /* 0x000fe200000006ff */
[----:B------:R3:W-:Y:S01]  /*be20*/  STG.E.U16 desc[UR30][R138.64], R69 ;  /* 0x000000458a007986 */ /* 0x0007e2000c10151e */
[----:B------:R-:W-:Y:S01]  /*be30*/  LEA.HI.X.SX32 R175, R238, R185, 0x1, P6 ;  /* 0x000000b9eeaf7211 */ /* 0x000fe200030f0eff */
[----:B------:R-:W-:Y:S01]  /*be40*/  IMAD.HI R252, R252, 0x4, RZ ;  /* 0x00000004fcfc7827 */ /* 0x000fe200078e02ff */
[----:B------:R-:W-:Y:S01]  /*be50*/  PRMT R87, R222, 0x7632, R87 ;  /* 0x00007632de577816 */ /* 0x000fe20000000057 */
[----:B------:R3:W-:Y:S01]  /*be60*/  STG.E.U16 desc[UR30][R140.64], R206 ;  /* 0x000000ce8c007986 */ /* 0x0007e2000c10151e */
[----:B------:R-:W-:-:S02]  /*be70*/  F2FP.F16.F32.PACK_AB R226, R227, R226 ;  /* 0x000000e2e3e2723e */ /* 0x000fc400000000ff */
[-C--:B------:R-:W-:Y:S01]  /*be80*/  LEA.HI.X.SX32 R177, R236, R185.reuse, 0x1, P1 ;  /* 0x000000b9ecb17211 */ /* 0x080fe200008f0eff */
[----:B------:R3:W-:Y:S01]  /*be90*/  STG.E.U16 desc[UR30][R142.64], R71 ;  /* 0x000000478e007986 */ /* 0x0007e2000c10151e */
[-C--:B------:R-:W-:Y:S02]  /*bea0*/  LEA.HI.X.SX32 R179, R242, R185.reuse, 0x1, P2 ;  /* 0x000000b9f2b37211 */ /* 0x080fe400010f0eff */
[----:B-----5:R-:W-:Y:S01]  /*beb0*/  PRMT R89, R224, 0x7632, R89 ;  /* 0x00007632e0597816 */ /* 0x020fe20000000059 */
[----:B------:R3:W-:Y:S01]  /*bec0*/  STG.E.U16 desc[UR30][R144.64], R208 ;  /* 0x000000d090007986 */ /* 0x0007e2000c10151e */
[----:B------:R-:W-:Y:S02]  /*bed0*/  F2FP.F16.F32.PACK_AB R228, R229, R228 ;  /* 0x000000e4e5e4723e */ /* 0x000fe400000000ff */
[----:B------:R-:W-:Y:S01]  /*bee0*/  LEA.HI.X.SX32 R181, R234, R185, 0x1, P3 ;  /* 0x000000b9eab57211 */ /* 0x000fe200018f0eff */
[----:B------:R3:W-:Y:S01]  /*bef0*/  STG.E.U16 desc[UR30][R146.64], R73 ;  /* 0x0000004992007986 */ /* 0x0007e2000c10151e */
[----:B0-----:R-:W-:-:S02]  /*bf00*/  IADD3 R4, P1, P2, R5, UR6, R6 ;  /* 0x0000000605047c10 */ /* 0x001fc4000fa3e006 */
[----:B-1----:R-:W-:Y:S01]  /*bf10*/  PRMT R91, R226, 0x7632, R91 ;  /* 0x00007632e25b7816 */ /* 0x002fe2000000005b */
[----:B------:R3:W-:Y:S01]  /*bf20*/  STG.E.U16 desc[UR30][R148.64], R210 ;  /* 0x000000d294007986 */ /* 0x0007e2000c10151e */
[----:B------:R-:W-:Y:S02]  /*bf30*/  LEA.HI.X.SX32 R185, R232, R185, 0x1, P5 ;  /* 0x000000b9e8b97211 */ /* 0x000fe400028f0eff */
[----:B------:R-:W-:Y:S01]  /*bf40*/  PRMT R0, R228, 0x7632, R0 ;  /* 0x00007632e4007816 */ /* 0x000fe20000000000 */
[----:B------:R3:W-:Y:S01]  /*bf50*/  STG.E.U16 desc[UR30][R150.64], R75 ;  /* 0x0000004b96007986 */ /* 0x0007e2000c10151e */
[----:B------:R-:W-:-:S03]  /*bf60*/  IADD3.X R5, PT, PT, R252, UR5, R7, P1, P2 ;  /* 0x00000005fc057c10 */ /* 0x000fc60008fe4407 */
[----:B------:R3:W-:Y:S04]  /*bf70*/  STG.E.U16 desc[UR30][R152.64], R212 ;  /* 0x000000d498007986 */ /* 0x0007e8000c10151e */
        /* <DEDUP_REMOVED lines=17> */
[----:B------:R3:W-:Y:S01]  /*c090*/  STG.E desc[UR30][R4.64], R230 ;  /* 0x000000e604007986 */ /* 0x0007e2000c10191e */
[----:B--2---:R-:W-:Y:S06]  /*c0a0*/  BAR.SYNC.DEFER_BLOCKING 0x0 ;  /* 0x0000000000007b1d */ /* 0x004fec0000010000 */
[----:B------:R-:W-:Y:S05]  /*c0b0*/  @P0 BRA `(.L_x_20) ;  /* 0x0000000000a00947 */ /* 0x000fea0003800000 */
[----:B------:R-:W0:Y:S01]  /*c0c0*/  S2UR UR5, SR_CgaCtaId ;  /* 0x00000000000579c3 */ /* 0x000e220000008800 */
[----:B------:R-:W-:Y:S01]  /*c0d0*/  NOP ;  /* 0x0000000000007918 */ /* 0x000fe20000000000 */
[----:B------:R-:W-:Y:S01]  /*c0e0*/  UMOV UR4, 0x50 ;  /* 0x0000005000047882 */ /* 0x000fe20000000000 */
[----:B---3--:R-:W-:Y:S01]  /*c0f0*/  MOV R0, UR29 ;  /* 0x0000001d00007c02 */ /* 0x008fe20008000f00 */
[----:B------:R-:W-:Y:S01]  /*c100*/  HFMA2 R7, -RZ, RZ, 0, 5.9604644775390625e-08 ;  /* 0x00000001ff077431 */ /* 0x000fe200000001ff */
[----:B------:R-:W-:Y:S02]  /*c110*/  MOV R3, 0xff ;  /* 0x000000ff00037802 */ /* 0x000fe40000000f00 */
[----:B------:R-:W-:-:S04]  /*c120*/  LOP3.LUT R0, R0, 0xffff, RZ, 0xc0, !PT ;  /* 0x0000ffff00007812 */ /* 0x000fc800078ec0ff */
[----:B------:R-:W-:-:S04]  /*c130*/  SHF.R.U32.HI R0, RZ, 0x5, R0 ;  /* 0x00000005ff007819 */ /* 0x000fc80000011600 */
[----:B------:R-:W-:Y:S02]  /*c140*/  IADD3 R2, PT, PT, R0, 0x10, RZ ;  /* 0x0000001000027810 */ /* 0x000fe40007ffe0ff */
[----:B------:R-:W-:Y:S01]  /*c150*/  SHF.L.U32 R0, R3, R0, RZ ;  /* 0x0000000003007219 */ /* 0x000fe200000006ff */
[----:B0-----:R-:W-:Y:S01]  /*c160*/  ULEA UR6, UR5, UR4, 0x18 ;  /* 0x0000000405067291 */ /* 0x001fe2000f8ec0ff */
[----:B------:R-:W-:-:S04]  /*c170*/  SHF.L.U32 R3, R7, R2, RZ ;  /* 0x0000000207037219 */ /* 0x000fc800000006ff */
[----:B------:R-:W-:-:S04]  /*c180*/  LOP3.LUT R0, R3, R0, RZ, 0xfc, !PT ;  /* 0x0000000003007212 */ /* 0x000fc800078efcff */
[----:B------:R-:W0:Y:S01]  /*c190*/  LDS R5, [UR6] ;  /* 0x00000006ff057984 */ /* 0x000e220008000800 */
[C---:B------:R-:W-:Y:S02]  /*c1a0*/  LOP3.LUT R2, R0.reuse, 0xffff, RZ, 0xc0, !PT ;  /* 0x0000ffff00027812 */ /* 0x040fe400078ec0ff */
[----:B0-----:R-:W-:-:S04]  /*c1b0*/  LOP3.LUT R3, R0, 0xffff, R5, 0x80, !PT ;  /* 0x0000ffff00037812 */ /* 0x001fc800078e8005 */
[----:B------:R-:W-:-:S13]  /*c1c0*/  ISETP.NE.AND P0, PT, R3, R2, PT ;  /* 0x000000020300720c */ /* 0x000fda0003f05270 */
[----:B------:R-:W-:Y:S05]  /*c1d0*/  @P0 BRA `(.L_x_21) ;  /* 0x0000000000500947 */ /* 0x000fea0003800000 */
[----:B------:R-:W-:Y:S02]  /*c1e0*/  SHF.R.U32.HI R5, RZ, 0x10, R5 ;  /* 0x00000010ff057819 */ /* 0x000fe40000011605 */
[----:B------:R-:W-:-:S04]  /*c1f0*/  SHF.R.U32.HI R2, RZ, 0x10, R0 ;  /* 0x00000010ff027819 */ /* 0x000fc80000011600 */
[----:B------:R-:W-:-:S04]  /*c200*/  LOP3.LUT R5, R5, R2, RZ, 0xc0, !PT ;  /* 0x0000000205057212 */ /* 0x000fc800078ec0ff */
[----:B------:R-:W-:-:S13]  /*c210*/  ISETP.NE.AND P0, PT, R5, R2, PT ;  /* 0x000000020500720c */ /* 0x000fda0003f05270 */
[----:B------:R-:W-:Y:S05]  /*c220*/  @P0 BRA `(.L_x_22) ;  /* 0x0000000000300947 */ /* 0x000fea0003800000 */
[----:B------:R-:W-:Y:S01]  /*c230*/  R2UR UR4, R0 ;  /* 0x00000000000472ca */ /* 0x000fe200000e0000 */
[----:B------:R-:W-:Y:S01]  /*c240*/  VOTEU.ANY UR5, UPT, PT ;  /* 0x0000000000057886 */ /* 0x000fe200038e0100 */
[----:B------:R-:W0:Y:S01]  /*c250*/  S2R R0, SR_LANEID ;  /* 0x0000000000007919 */ /* 0x000e220000000000 */
[----:B------:R-:W-:-:S10]  /*c260*/  UFLO.U32 UR5, UR5 ;  /* 0x00000005000572bd */ /* 0x000fd400080e0000 */
[----:B------:R-:W-:-:S06]  /*c270*/  ULOP3.LUT UR4, URZ, UR4, URZ, 0x33, !UPT ;  /* 0x00000004ff047292 */ /* 0x000fcc000f8e33ff */
[----:B------:R-:W-:-:S04]  /*c280*/  MOV R2, UR4 ;  /* 0x0000000400027c02 */ /* 0x000fc80008000f00 */
[----:B------:R-:W1:Y:S02]  /*c290*/  REDUX UR7, R2 ;  /* 0x00000000020773c4 */ /* 0x000e640000000000 */
[----:B------:R2:W-:Y:S01]  /*c2a0*/  UTCATOMSWS.AND URZ, UR4 ;  /* 0x0000000400ff79e3 */ /* 0x0005e20008000000 */
[----:B0-----:R-:W-:Y:S02]  /*c2b0*/  ISETP.EQ.U32.AND P0, PT, R0, UR5, PT ;  /* 0x0000000500007c0c */ /* 0x001fe4000bf02070 */
[----:B-1----:R-:W-:-:S11]  /*c2c0*/  MOV R0, UR7 ;  /* 0x0000000700007c02 */ /* 0x002fd60008000f00 */
[----:B------:R2:W-:Y:S01]  /*c2d0*/  @P0 ATOMS.AND RZ, [UR6], R0 ;  /* 0x00000000ffff098c */ /* 0x0005e2000a800006 */
[----:B------:R-:W-:Y:S05]  /*c2e0*/  BRA `(.L_x_20) ;  /* 0x0000000000147947 */ /* 0x000fea0003800000 */
.L_x_22:
[----:B------:R-:W-:-:S07]  /*c2f0*/  MOV R2, 0xc310 ;  /* 0x0000c31000027802 */ /* 0x000fce0000000f00 */
[----:B------:R-:W-:Y:S05]  /*c300*/  CALL.REL.NOINC `($__internal_0_$__cuda_sm10x_tcgen05_guardrail_trap_col_being_dealloced_not_returned_by_alloc) ;  /* 0x0000000000447944 */ /* 0x000fea0003c00000 */
[----:B------:R-:W-:Y:S05]  /*c310*/  BRA `(.L_x_20) ;  /* 0x0000000000087947 */ /* 0x000fea0003800000 */
.L_x_21:
[----:B------:R-:W-:-:S07]  /*c320*/  MOV R2, 0xc340 ;  /* 0x0000c34000027802 */ /* 0x000fce0000000f00 */
[----:B------:R-:W-:Y:S05]  /*c330*/  CALL.REL.NOINC `($__internal_2_$__cuda_sm10x_tcgen05_guardrail_trap_unallocated_columns_being_dealloced) ;  /* 0x0000000000507944 */ /* 0x000fea0003c00000 */
.L_x_20:
[----:B------:R-:W-:Y:S01]  /*c340*/  NOP ;  /* 0x0000000000007918 */ /* 0x000fe20000000000 */
[----:B--2---:R-:W-:Y:S05]  /*c350*/  EXIT ;  /* 0x000000000000794d */ /* 0x004fea0003800000 */
.L_x_8:
[----:B------:R-:W1:Y:S02]  /*c360*/  SYNCS.PHASECHK.TRANS64.TRYWAIT P3, [UR16+0x9000], RZ ;  /* 0x009000ffff0075a7 */ /* 0x000e640008061110 */
[----:B-1----:R-:W-:Y:S05]  /*c370*/  @!P3 BRA `(.L_x_8) ;  /* 0xfffffffc00f8b947 */ /* 0x002fea000383ffff */
[----:B------:R-:W-:Y:S05]  /*c380*/  BRA `(.L_x_7) ;  /* 0xffffff8400547947 */ /* 0x000fea000383ffff */
.L_x_14:
[----:B------:R-:W1:Y:S02]  /*c390*/  SYNCS.PHASECHK.TRANS64.TRYWAIT P2, [UR16+0xb010], RZ ;  /* 0x00b010ffff0075a7 */ /* 0x000e640008041110 */
[----:B-1----:R-:W-:Y:S05]  /*c3a0*/  @!P2 BRA `(.L_x_14) ;  /* 0xfffffffc00f8a947 */ /* 0x002fea000383ffff */
[----:B------:R-:W-:Y:S05]  /*c3b0*/  BRA `(.L_x_23) ;  /* 0xffffffa000187947 */ /* 0x000fea000383ffff */
.L_x_15:
[----:B------:R-:W1:Y:S02]  /*c3c0*/  SYNCS.PHASECHK.TRANS64.TRYWAIT P2, [UR8], R0 ;  /* 0x00000000ff0075a7 */ /* 0x000e640008041108 */
[----:B-1----:R-:W-:Y:S05]  /*c3d0*/  @!P2 BRA `(.L_x_15) ;  /* 0xfffffffc00f8a947 */ /* 0x002fea000383ffff */
[----:B------:R-:W-:Y:S05]  /*c3e0*/  BRA `(.L_x_24) ;  /* 0xffffffa0002c7947 */ /* 0x000fea000383ffff */
.L_x_19:
[----:B------:R-:W0:Y:S02]  /*c3f0*/  SYNCS.PHASECHK.TRANS64.TRYWAIT P4, [UR8], R3 ;  /* 0x00000003ff0075a7 */ /* 0x000e240008081108 */
[----:B0-----:R-:W-:Y:S05]  /*c400*/  @!P4 BRA `(.L_x_19) ;  /* 0xfffffffc00f8c947 */ /* 0x001fea000383ffff */
[----:B------:R-:W-:Y:S05]  /*c410*/  BRA `(.L_x_18) ;  /* 0xffffffb400587947 */ /* 0x000fea000383ffff */
        .weak           $__internal_0_$__cuda_sm10x_tcgen05_guardrail_trap_col_being_dealloced_not_returned_by_alloc
        .type           $__internal_0_$__cuda_sm10x_tcgen05_guardrail_trap_col_being_dealloced_not_returned_by_alloc,@function
        .size           $__internal_0_$__cuda_sm10x_tcgen05_guardrail_trap_col_being_dealloced_not_returned_by_alloc,($__internal_1_$__cuda_sm10x_tcgen05_guardrail_trap_phase_invalid_during_alloc - $__internal_0_$__cuda_sm10x_tcgen05_guardrail_trap_col_being_dealloced_not_returned_by_alloc)
$__internal_0_$__cuda_sm10x_tcgen05_guardrail_trap_col_being_dealloced_not_returned_by_alloc:
[----:B------:R-:W-:Y:S05]  /*c420*/  BPT.TRAP 0x1 ;  /* 0x000000040000795c */ /* 0x000fea0000300000 */
[----:B------:R-:W-:-:S04]  /*c430*/  MOV R3, 0x0 ;  /* 0x0000000000037802 */ /* 0x000fc80000000f00 */
[----:B------:R-:W-:Y:S05]  /*c440*/  RET.REL.NODEC R2 `(attn_fwd) ;  /* 0xffffff3802ec7950 */ /* 0x000fea0003c3ffff */
        .weak           $__internal_1_$__cuda_sm10x_tcgen05_guardrail_trap_phase_invalid_during_alloc
        .type           $__internal_1_$__cuda_sm10x_tcgen05_guardrail_trap_phase_invalid_during_alloc,@function
        .size           $__internal_1_$__cuda_sm10x_tcgen05_guardrail_trap_phase_invalid_during_alloc,($__internal_2_$__cuda_sm10x_tcgen05_guardrail_trap_unallocated_columns_being_dealloced - $__internal_1_$__cuda_sm10x_tcgen05_guardrail_trap_phase_invalid_during_alloc)
$__internal_1_$__cuda_sm10x_tcgen05_guardrail_trap_phase_invalid_during_alloc:
[----:B------:R-:W-:Y:S05]  /*c450*/  BPT.TRAP 0x1 ;  /* 0x000000040000795c */ /* 0x000fea0000300000 */
[----:B------:R-:W-:-:S04]  /*c460*/  HFMA2 R3, -RZ, RZ, 0, 0 ;  /* 0x00000000ff037431 */ /* 0x000fc800000001ff */
[----:B------:R-:W-:Y:S05]  /*c470*/  RET.REL.NODEC R2 `(attn_fwd) ;  /* 0xffffff3802e07950 */ /* 0x000fea0003c3ffff */
        .weak           $__internal_2_$__cuda_sm10x_tcgen05_guardrail_trap_unallocated_columns_being_dealloced
        .type           $__internal_2_$__cuda_sm10x_tcgen05_guardrail_trap_unallocated_columns_being_dealloced,@function
        .size           $__internal_2_$__cuda_sm10x_tcgen05_guardrail_trap_unallocated_columns_being_dealloced,(.L_x_28 - $__internal_2_$__cuda_sm10x_tcgen05_guardrail_trap_unallocated_columns_being_dealloced)
$__internal_2_$__cuda_sm10x_tcgen05_guardrail_trap_unallocated_columns_being_dealloced:
[----:B------:R-:W-:Y:S05]  /*c480*/  BPT.TRAP 0x1 ;  /* 0x000000040000795c */ /* 0x000fea0000300000 */
[----:B------:R-:W-:-:S04]  /*c490*/  MOV R3, 0x0 ;  /* 0x0000000000037802 */ /* 0x000fc80000000f00 */
[----:B------:R-:W-:Y:S05]  /*c4a0*/  RET.REL.NODEC R2 `(attn_fwd) ;  /* 0xffffff3802d47950 */ /* 0x000fea0003c3ffff */
.L_x_25:
[----:B------:R-:W-:-:S00]  /*c4b0*/  BRA `(.L_x_25) ;  /* 0xfffffffc00fc7947 */ /* 0x000fc0000383ffff */
[----:B------:R-:W-:-:S00]  /*c4c0*/  NOP ;  /* 0x0000000000007918 */ /* 0x000fc00000000000 */
        /* <DEDUP_REMOVED lines=11> */
.L_x_28:


//--------------------- .nv.global.init           --------------------------
	.section	.nv.global.init,"aw",@progbits
.nv.global.init:
	.type		_$_str,@object
	.size		_$_str,(.L_3 - _$_str)
_$_str:
        /*0000*/ 	.byte	0x5f, 0x5f, 0x43, 0x55, 0x44, 0x41, 0x5f, 0x46, 0x54, 0x5a, 0x00
.L_3:


//--------------------- .nv.shared.attn_fwd       --------------------------
	.section	.nv.shared.attn_fwd,"aw",@nobits
	.sectionflags	@""
	.align	16
	.zero		1024


//--------------------- .nv.shared.reserved.0     --------------------------
	.section	.nv.shared.reserved.0,"aw",@nobits
	.align	8
	.weak		__nv_reservedSMEM_offset_0_alias
	.size		__nv_reservedSMEM_offset_0_alias, 0, 64
	.other		__nv_reservedSMEM_offset_0_alias,@"STO_CUDA_RESERVED_SHARED STV_DEFAULT"
__nv_reservedSMEM_offset_0_alias:
	.zero		0
.nv.shared.reserved.0:
	.zero		64
	.weak		__nv_reservedSMEM_allocation_phase
	.type		__nv_reservedSMEM_allocation_phase,@object
	.size		__nv_reservedSMEM_allocation_phase,(.L_0 - __nv_reservedSMEM_allocation_phase)
__nv_reservedSMEM_allocation_phase:
	.zero		1
.L_0:
	.zero		7
	.weak		__nv_reservedSMEM_devtool_atexit_pc
	.type		__nv_reservedSMEM_devtool_atexit_pc,@object
	.size		__nv_reservedSMEM_devtool_atexit_pc,(__nv_reservedSMEM_allocation_mask - __nv_reservedSMEM_devtool_atexit_pc)
__nv_reservedSMEM_devtool_atexit_pc:
	.zero		8
	.weak		__nv_reservedSMEM_allocation_mask
	.type		__nv_reservedSMEM_allocation_mask,@object
	.size		__nv_reservedSMEM_allocation_mask,(.L_2 - __nv_reservedSMEM_allocation_mask)
__nv_reservedSMEM_allocation_mask:
	.zero		4
.L_2:


//--------------------- .nv.constant0.attn_fwd    --------------------------
	.section	.nv.constant0.attn_fwd,"a",@progbits
	.sectionflags	@""
	.align	4
.nv.constant0.attn_fwd:
	.zero		1032


//--------------------- SYMBOLS --------------------------

	.type		.nv.reservedSmem.offset0,@object
	.size		.nv.reservedSmem.offset0,0x4
	.type		.nv.reservedSmem.cap,@object
	.size		.nv.reservedSmem.cap,0x4
